//
// Generated by NVIDIA NVVM Compiler
//
// Compiler Build ID: CL-36424714
// Cuda compilation tools, release 13.0, V13.0.88
// Based on NVVM 20.0.0
//

.version 9.0
.target sm_100
.address_size 64

	// .globl	_Z10setup_PRNGiP24curandStatePhilox4_32_10
.global .align 4 .b8 precalc_xorwow_matrix[102400];
.global .align 4 .b8 precalc_xorwow_offset_matrix[102400];
.global .align 4 .b8 mrg32k3aM1[2304];
.global .align 4 .b8 mrg32k3aM2[2304];
.global .align 4 .b8 mrg32k3aM1SubSeq[2016];
.global .align 4 .b8 mrg32k3aM2SubSeq[2016];
.global .align 4 .b8 mrg32k3aM1Seq[2304];
.global .align 4 .b8 mrg32k3aM2Seq[2304];
.const .align 8 .b8 __cr_lgamma_table[72];

.visible .entry _Z10setup_PRNGiP24curandStatePhilox4_32_10(
	.param .u32 _Z10setup_PRNGiP24curandStatePhilox4_32_10_param_0,
	.param .u64 .ptr .align 1 _Z10setup_PRNGiP24curandStatePhilox4_32_10_param_1
)
{
	.reg .b32 	%r<106>;
	.reg .b64 	%rd<6>;

	ld.param.u32 	%r1, [_Z10setup_PRNGiP24curandStatePhilox4_32_10_param_0];
	ld.param.u64 	%rd1, [_Z10setup_PRNGiP24curandStatePhilox4_32_10_param_1];
	cvta.to.global.u64 	%rd2, %rd1;
	mov.u32 	%r2, %ctaid.x;
	mov.u32 	%r3, %ntid.x;
	mov.u32 	%r4, %tid.x;
	mad.lo.s32 	%r5, %r2, %r3, %r4;
	mul.wide.s32 	%rd3, %r5, 64;
	add.s64 	%rd4, %rd2, %rd3;
	shr.s32 	%r6, %r1, 31;
	mov.b32 	%r7, 0;
	st.global.v4.u32 	[%rd4+32], {%r1, %r6, %r7, %r7};
	st.global.v2.u32 	[%rd4+48], {%r7, %r7};
	mov.b64 	%rd5, 0;
	st.global.u64 	[%rd4+56], %rd5;
	shr.s32 	%r8, %r5, 31;
	mov.b32 	%r9, -766435501;
	mul.hi.u32 	%r10, %r9, %r7;
	mov.b32 	%r11, -845247145;
	mul.hi.u32 	%r12, %r11, %r5;
	mul.lo.s32 	%r13, %r5, -845247145;
	xor.b32  	%r14, %r12, %r1;
	xor.b32  	%r15, %r10, %r8;
	xor.b32  	%r16, %r15, %r6;
	add.s32 	%r17, %r1, -1640531527;
	add.s32 	%r18, %r6, -1150833019;
	mul.hi.u32 	%r19, %r9, %r14;
	mul.lo.s32 	%r20, %r14, -766435501;
	mul.hi.u32 	%r21, %r11, %r16;
	mul.lo.s32 	%r22, %r16, -845247145;
	xor.b32  	%r23, %r13, %r21;
	xor.b32  	%r24, %r23, %r17;
	xor.b32  	%r25, %r18, %r19;
	add.s32 	%r26, %r1, 1013904242;
	add.s32 	%r27, %r6, 1993301258;
	mul.hi.u32 	%r28, %r9, %r24;
	mul.lo.s32 	%r29, %r24, -766435501;
	mul.hi.u32 	%r30, %r11, %r25;
	mul.lo.s32 	%r31, %r25, -845247145;
	xor.b32  	%r32, %r22, %r26;
	xor.b32  	%r33, %r32, %r30;
	xor.b32  	%r34, %r20, %r27;
	xor.b32  	%r35, %r34, %r28;
	add.s32 	%r36, %r1, -626627285;
	add.s32 	%r37, %r6, 842468239;
	mul.hi.u32 	%r38, %r9, %r33;
	mul.lo.s32 	%r39, %r33, -766435501;
	mul.hi.u32 	%r40, %r11, %r35;
	mul.lo.s32 	%r41, %r35, -845247145;
	xor.b32  	%r42, %r31, %r36;
	xor.b32  	%r43, %r42, %r40;
	xor.b32  	%r44, %r29, %r37;
	xor.b32  	%r45, %r44, %r38;
	add.s32 	%r46, %r1, 2027808484;
	add.s32 	%r47, %r6, -308364780;
	mul.hi.u32 	%r48, %r9, %r43;
	mul.lo.s32 	%r49, %r43, -766435501;
	mul.hi.u32 	%r50, %r11, %r45;
	mul.lo.s32 	%r51, %r45, -845247145;
	xor.b32  	%r52, %r41, %r46;
	xor.b32  	%r53, %r52, %r50;
	xor.b32  	%r54, %r39, %r47;
	xor.b32  	%r55, %r54, %r48;
	add.s32 	%r56, %r1, 387276957;
	add.s32 	%r57, %r6, -1459197799;
	mul.hi.u32 	%r58, %r9, %r53;
	mul.lo.s32 	%r59, %r53, -766435501;
	mul.hi.u32 	%r60, %r11, %r55;
	mul.lo.s32 	%r61, %r55, -845247145;
	xor.b32  	%r62, %r51, %r56;
	xor.b32  	%r63, %r62, %r60;
	xor.b32  	%r64, %r49, %r57;
	xor.b32  	%r65, %r64, %r58;
	add.s32 	%r66, %r1, -1253254570;
	add.s32 	%r67, %r6, 1684936478;
	mul.hi.u32 	%r68, %r9, %r63;
	mul.lo.s32 	%r69, %r63, -766435501;
	mul.hi.u32 	%r70, %r11, %r65;
	mul.lo.s32 	%r71, %r65, -845247145;
	xor.b32  	%r72, %r61, %r66;
	xor.b32  	%r73, %r72, %r70;
	xor.b32  	%r74, %r59, %r67;
	xor.b32  	%r75, %r74, %r68;
	add.s32 	%r76, %r1, 1401181199;
	add.s32 	%r77, %r6, 534103459;
	mul.hi.u32 	%r78, %r9, %r73;
	mul.lo.s32 	%r79, %r73, -766435501;
	mul.hi.u32 	%r80, %r11, %r75;
	mul.lo.s32 	%r81, %r75, -845247145;
	xor.b32  	%r82, %r71, %r76;
	xor.b32  	%r83, %r82, %r80;
	xor.b32  	%r84, %r69, %r77;
	xor.b32  	%r85, %r84, %r78;
	add.s32 	%r86, %r1, -239350328;
	add.s32 	%r87, %r6, -616729560;
	mul.hi.u32 	%r88, %r9, %r83;
	mul.lo.s32 	%r89, %r83, -766435501;
	mul.hi.u32 	%r90, %r11, %r85;
	mul.lo.s32 	%r91, %r85, -845247145;
	xor.b32  	%r92, %r81, %r86;
	xor.b32  	%r93, %r92, %r90;
	xor.b32  	%r94, %r79, %r87;
	xor.b32  	%r95, %r94, %r88;
	add.s32 	%r96, %r1, -1879881855;
	add.s32 	%r97, %r6, -1767562579;
	mul.hi.u32 	%r98, %r9, %r93;
	mul.lo.s32 	%r99, %r93, -766435501;
	mul.hi.u32 	%r100, %r11, %r95;
	mul.lo.s32 	%r101, %r95, -845247145;
	xor.b32  	%r102, %r91, %r96;
	xor.b32  	%r103, %r102, %r100;
	xor.b32  	%r104, %r89, %r97;
	xor.b32  	%r105, %r104, %r98;
	st.global.v4.u32 	[%rd4], {%r7, %r7, %r5, %r8};
	st.global.v4.u32 	[%rd4+16], {%r103, %r101, %r105, %r99};
	ret;

}
	// .globl	_Z9call_PRNGfPfP24curandStatePhilox4_32_10
.visible .entry _Z9call_PRNGfPfP24curandStatePhilox4_32_10(
	.param .f32 _Z9call_PRNGfPfP24curandStatePhilox4_32_10_param_0,
	.param .u64 .ptr .align 1 _Z9call_PRNGfPfP24curandStatePhilox4_32_10_param_1,
	.param .u64 .ptr .align 1 _Z9call_PRNGfPfP24curandStatePhilox4_32_10_param_2
)
{
	.reg .pred 	%p<20>;
	.reg .b32 	%r<275>;
	.reg .b32 	%f<37>;
	.reg .b64 	%rd<9>;

	ld.param.f32 	%f4, [_Z9call_PRNGfPfP24curandStatePhilox4_32_10_param_0];
	ld.param.u64 	%rd3, [_Z9call_PRNGfPfP24curandStatePhilox4_32_10_param_1];
	ld.param.u64 	%rd4, [_Z9call_PRNGfPfP24curandStatePhilox4_32_10_param_2];
	cvta.to.global.u64 	%rd1, %rd3;
	cvta.to.global.u64 	%rd5, %rd4;
	mov.u32 	%r36, %ctaid.x;
	mov.u32 	%r37, %ntid.x;
	mov.u32 	%r38, %tid.x;
	mad.lo.s32 	%r39, %r36, %r37, %r38;
	mul.wide.s32 	%rd6, %r39, 64;
	add.s64 	%rd2, %rd5, %rd6;
	mul.lo.s32 	%r266, %r39, 3;
	mov.b32 	%r267, 0;
$L__BB1_1:
	ld.global.u32 	%r40, [%rd2+44];
	setp.eq.s32 	%p1, %r40, 1;
	@%p1 bra 	$L__BB1_31;
	ld.global.u32 	%r41, [%rd2+40];
	add.s32 	%r271, %r41, 1;
	setp.eq.s32 	%p2, %r41, 1;
	@%p2 bra 	$L__BB1_6;
	setp.eq.s32 	%p3, %r41, 2;
	@%p3 bra 	$L__BB1_7;
	setp.eq.s32 	%p4, %r41, 3;
	@%p4 bra 	$L__BB1_8;
	ld.global.u32 	%r268, [%rd2+16];
	bra.uni 	$L__BB1_9;
$L__BB1_6:
	ld.global.u32 	%r268, [%rd2+20];
	bra.uni 	$L__BB1_9;
$L__BB1_7:
	ld.global.u32 	%r268, [%rd2+24];
	bra.uni 	$L__BB1_9;
$L__BB1_8:
	ld.global.u32 	%r268, [%rd2+28];
$L__BB1_9:
	setp.ne.s32 	%p5, %r271, 4;
	@%p5 bra 	$L__BB1_16;
	ld.global.v2.u32 	{%r42, %r270}, [%rd2];
	add.s32 	%r11, %r42, 1;
	setp.eq.s32 	%p6, %r11, 0;
	st.global.u32 	[%rd2], %r11;
	@%p6 bra 	$L__BB1_12;
	ld.global.u32 	%r269, [%rd2+8];
	bra.uni 	$L__BB1_15;
$L__BB1_12:
	add.s32 	%r270, %r270, 1;
	setp.ne.s32 	%p7, %r270, 0;
	st.global.u32 	[%rd2+4], %r270;
	ld.global.u32 	%r269, [%rd2+8];
	@%p7 bra 	$L__BB1_15;
	add.s32 	%r269, %r269, 1;
	setp.ne.s32 	%p8, %r269, 0;
	st.global.u32 	[%rd2+8], %r269;
	mov.b32 	%r270, 0;
	@%p8 bra 	$L__BB1_15;
	ld.global.u32 	%r45, [%rd2+12];
	add.s32 	%r46, %r45, 1;
	st.global.u32 	[%rd2+12], %r46;
	mov.b32 	%r269, 0;
	mov.u32 	%r270, %r269;
$L__BB1_15:
	ld.global.u32 	%r48, [%rd2+12];
	ld.global.v2.u32 	{%r49, %r50}, [%rd2+32];
	mov.b32 	%r51, -766435501;
	mul.hi.u32 	%r52, %r51, %r11;
	mul.lo.s32 	%r53, %r11, -766435501;
	mov.b32 	%r54, -845247145;
	mul.hi.u32 	%r55, %r54, %r269;
	mul.lo.s32 	%r56, %r269, -845247145;
	xor.b32  	%r57, %r55, %r270;
	xor.b32  	%r58, %r57, %r49;
	xor.b32  	%r59, %r48, %r52;
	xor.b32  	%r60, %r59, %r50;
	add.s32 	%r61, %r49, -1640531527;
	add.s32 	%r62, %r50, -1150833019;
	mul.hi.u32 	%r63, %r51, %r58;
	mul.lo.s32 	%r64, %r58, -766435501;
	mul.hi.u32 	%r65, %r54, %r60;
	mul.lo.s32 	%r66, %r60, -845247145;
	xor.b32  	%r67, %r56, %r65;
	xor.b32  	%r68, %r67, %r61;
	xor.b32  	%r69, %r63, %r53;
	xor.b32  	%r70, %r69, %r62;
	add.s32 	%r71, %r49, 1013904242;
	add.s32 	%r72, %r50, 1993301258;
	mul.hi.u32 	%r73, %r51, %r68;
	mul.lo.s32 	%r74, %r68, -766435501;
	mul.hi.u32 	%r75, %r54, %r70;
	mul.lo.s32 	%r76, %r70, -845247145;
	xor.b32  	%r77, %r66, %r71;
	xor.b32  	%r78, %r77, %r75;
	xor.b32  	%r79, %r72, %r64;
	xor.b32  	%r80, %r79, %r73;
	add.s32 	%r81, %r49, -626627285;
	add.s32 	%r82, %r50, 842468239;
	mul.hi.u32 	%r83, %r51, %r78;
	mul.lo.s32 	%r84, %r78, -766435501;
	mul.hi.u32 	%r85, %r54, %r80;
	mul.lo.s32 	%r86, %r80, -845247145;
	xor.b32  	%r87, %r76, %r81;
	xor.b32  	%r88, %r87, %r85;
	xor.b32  	%r89, %r74, %r82;
	xor.b32  	%r90, %r89, %r83;
	add.s32 	%r91, %r49, 2027808484;
	add.s32 	%r92, %r50, -308364780;
	mul.hi.u32 	%r93, %r51, %r88;
	mul.lo.s32 	%r94, %r88, -766435501;
	mul.hi.u32 	%r95, %r54, %r90;
	mul.lo.s32 	%r96, %r90, -845247145;
	xor.b32  	%r97, %r86, %r91;
	xor.b32  	%r98, %r97, %r95;
	xor.b32  	%r99, %r84, %r92;
	xor.b32  	%r100, %r99, %r93;
	add.s32 	%r101, %r49, 387276957;
	add.s32 	%r102, %r50, -1459197799;
	mul.hi.u32 	%r103, %r51, %r98;
	mul.lo.s32 	%r104, %r98, -766435501;
	mul.hi.u32 	%r105, %r54, %r100;
	mul.lo.s32 	%r106, %r100, -845247145;
	xor.b32  	%r107, %r96, %r101;
	xor.b32  	%r108, %r107, %r105;
	xor.b32  	%r109, %r94, %r102;
	xor.b32  	%r110, %r109, %r103;
	add.s32 	%r111, %r49, -1253254570;
	add.s32 	%r112, %r50, 1684936478;
	mul.hi.u32 	%r113, %r51, %r108;
	mul.lo.s32 	%r114, %r108, -766435501;
	mul.hi.u32 	%r115, %r54, %r110;
	mul.lo.s32 	%r116, %r110, -845247145;
	xor.b32  	%r117, %r106, %r111;
	xor.b32  	%r118, %r117, %r115;
	xor.b32  	%r119, %r104, %r112;
	xor.b32  	%r120, %r119, %r113;
	add.s32 	%r121, %r49, 1401181199;
	add.s32 	%r122, %r50, 534103459;
	mul.hi.u32 	%r123, %r51, %r118;
	mul.lo.s32 	%r124, %r118, -766435501;
	mul.hi.u32 	%r125, %r54, %r120;
	mul.lo.s32 	%r126, %r120, -845247145;
	xor.b32  	%r127, %r116, %r121;
	xor.b32  	%r128, %r127, %r125;
	xor.b32  	%r129, %r114, %r122;
	xor.b32  	%r130, %r129, %r123;
	add.s32 	%r131, %r49, -239350328;
	add.s32 	%r132, %r50, -616729560;
	mul.hi.u32 	%r133, %r51, %r128;
	mul.lo.s32 	%r134, %r128, -766435501;
	mul.hi.u32 	%r135, %r54, %r130;
	mul.lo.s32 	%r136, %r130, -845247145;
	xor.b32  	%r137, %r126, %r131;
	xor.b32  	%r138, %r137, %r135;
	xor.b32  	%r139, %r124, %r132;
	xor.b32  	%r140, %r139, %r133;
	add.s32 	%r141, %r49, -1879881855;
	add.s32 	%r142, %r50, -1767562579;
	mul.hi.u32 	%r143, %r51, %r138;
	mul.lo.s32 	%r144, %r138, -766435501;
	mul.hi.u32 	%r145, %r54, %r140;
	mul.lo.s32 	%r146, %r140, -845247145;
	xor.b32  	%r147, %r136, %r141;
	xor.b32  	%r148, %r147, %r145;
	xor.b32  	%r149, %r134, %r142;
	xor.b32  	%r150, %r149, %r143;
	st.global.v4.u32 	[%rd2+16], {%r148, %r146, %r150, %r144};
	mov.b32 	%r271, 0;
$L__BB1_16:
	add.s32 	%r19, %r271, 1;
	st.global.u32 	[%rd2+40], %r19;
	setp.eq.s32 	%p9, %r271, 1;
	@%p9 bra 	$L__BB1_20;
	setp.eq.s32 	%p10, %r271, 2;
	@%p10 bra 	$L__BB1_21;
	setp.eq.s32 	%p11, %r271, 3;
	@%p11 bra 	$L__BB1_22;
	ld.global.u32 	%r272, [%rd2+16];
	bra.uni 	$L__BB1_23;
$L__BB1_20:
	ld.global.u32 	%r272, [%rd2+20];
	bra.uni 	$L__BB1_23;
$L__BB1_21:
	ld.global.u32 	%r272, [%rd2+24];
	bra.uni 	$L__BB1_23;
$L__BB1_22:
	ld.global.u32 	%r272, [%rd2+28];
$L__BB1_23:
	setp.ne.s32 	%p12, %r19, 4;
	@%p12 bra 	$L__BB1_30;
	ld.global.v2.u32 	{%r151, %r274}, [%rd2];
	add.s32 	%r26, %r151, 1;
	setp.eq.s32 	%p13, %r26, 0;
	st.global.u32 	[%rd2], %r26;
	@%p13 bra 	$L__BB1_26;
	ld.global.u32 	%r273, [%rd2+8];
	bra.uni 	$L__BB1_29;
$L__BB1_26:
	add.s32 	%r274, %r274, 1;
	setp.ne.s32 	%p14, %r274, 0;
	st.global.u32 	[%rd2+4], %r274;
	ld.global.u32 	%r273, [%rd2+8];
	@%p14 bra 	$L__BB1_29;
	add.s32 	%r273, %r273, 1;
	setp.ne.s32 	%p15, %r273, 0;
	st.global.u32 	[%rd2+8], %r273;
	mov.b32 	%r274, 0;
	@%p15 bra 	$L__BB1_29;
	ld.global.u32 	%r154, [%rd2+12];
	add.s32 	%r155, %r154, 1;
	st.global.u32 	[%rd2+12], %r155;
	mov.b32 	%r273, 0;
	mov.u32 	%r274, %r273;
$L__BB1_29:
	ld.global.u32 	%r156, [%rd2+12];
	ld.global.v2.u32 	{%r157, %r158}, [%rd2+32];
	mov.b32 	%r159, -766435501;
	mul.hi.u32 	%r160, %r159, %r26;
	mul.lo.s32 	%r161, %r26, -766435501;
	mov.b32 	%r162, -845247145;
	mul.hi.u32 	%r163, %r162, %r273;
	mul.lo.s32 	%r164, %r273, -845247145;
	xor.b32  	%r165, %r163, %r274;
	xor.b32  	%r166, %r165, %r157;
	xor.b32  	%r167, %r156, %r160;
	xor.b32  	%r168, %r167, %r158;
	add.s32 	%r169, %r157, -1640531527;
	add.s32 	%r170, %r158, -1150833019;
	mul.hi.u32 	%r171, %r159, %r166;
	mul.lo.s32 	%r172, %r166, -766435501;
	mul.hi.u32 	%r173, %r162, %r168;
	mul.lo.s32 	%r174, %r168, -845247145;
	xor.b32  	%r175, %r164, %r173;
	xor.b32  	%r176, %r175, %r169;
	xor.b32  	%r177, %r171, %r161;
	xor.b32  	%r178, %r177, %r170;
	add.s32 	%r179, %r157, 1013904242;
	add.s32 	%r180, %r158, 1993301258;
	mul.hi.u32 	%r181, %r159, %r176;
	mul.lo.s32 	%r182, %r176, -766435501;
	mul.hi.u32 	%r183, %r162, %r178;
	mul.lo.s32 	%r184, %r178, -845247145;
	xor.b32  	%r185, %r174, %r179;
	xor.b32  	%r186, %r185, %r183;
	xor.b32  	%r187, %r180, %r172;
	xor.b32  	%r188, %r187, %r181;
	add.s32 	%r189, %r157, -626627285;
	add.s32 	%r190, %r158, 842468239;
	mul.hi.u32 	%r191, %r159, %r186;
	mul.lo.s32 	%r192, %r186, -766435501;
	mul.hi.u32 	%r193, %r162, %r188;
	mul.lo.s32 	%r194, %r188, -845247145;
	xor.b32  	%r195, %r184, %r189;
	xor.b32  	%r196, %r195, %r193;
	xor.b32  	%r197, %r182, %r190;
	xor.b32  	%r198, %r197, %r191;
	add.s32 	%r199, %r157, 2027808484;
	add.s32 	%r200, %r158, -308364780;
	mul.hi.u32 	%r201, %r159, %r196;
	mul.lo.s32 	%r202, %r196, -766435501;
	mul.hi.u32 	%r203, %r162, %r198;
	mul.lo.s32 	%r204, %r198, -845247145;
	xor.b32  	%r205, %r194, %r199;
	xor.b32  	%r206, %r205, %r203;
	xor.b32  	%r207, %r192, %r200;
	xor.b32  	%r208, %r207, %r201;
	add.s32 	%r209, %r157, 387276957;
	add.s32 	%r210, %r158, -1459197799;
	mul.hi.u32 	%r211, %r159, %r206;
	mul.lo.s32 	%r212, %r206, -766435501;
	mul.hi.u32 	%r213, %r162, %r208;
	mul.lo.s32 	%r214, %r208, -845247145;
	xor.b32  	%r215, %r204, %r209;
	xor.b32  	%r216, %r215, %r213;
	xor.b32  	%r217, %r202, %r210;
	xor.b32  	%r218, %r217, %r211;
	add.s32 	%r219, %r157, -1253254570;
	add.s32 	%r220, %r158, 1684936478;
	mul.hi.u32 	%r221, %r159, %r216;
	mul.lo.s32 	%r222, %r216, -766435501;
	mul.hi.u32 	%r223, %r162, %r218;
	mul.lo.s32 	%r224, %r218, -845247145;
	xor.b32  	%r225, %r214, %r219;
	xor.b32  	%r226, %r225, %r223;
	xor.b32  	%r227, %r212, %r220;
	xor.b32  	%r228, %r227, %r221;
	add.s32 	%r229, %r157, 1401181199;
	add.s32 	%r230, %r158, 534103459;
	mul.hi.u32 	%r231, %r159, %r226;
	mul.lo.s32 	%r232, %r226, -766435501;
	mul.hi.u32 	%r233, %r162, %r228;
	mul.lo.s32 	%r234, %r228, -845247145;
	xor.b32  	%r235, %r224, %r229;
	xor.b32  	%r236, %r235, %r233;
	xor.b32  	%r237, %r222, %r230;
	xor.b32  	%r238, %r237, %r231;
	add.s32 	%r239, %r157, -239350328;
	add.s32 	%r240, %r158, -616729560;
	mul.hi.u32 	%r241, %r159, %r236;
	mul.lo.s32 	%r242, %r236, -766435501;
	mul.hi.u32 	%r243, %r162, %r238;
	mul.lo.s32 	%r244, %r238, -845247145;
	xor.b32  	%r245, %r234, %r239;
	xor.b32  	%r246, %r245, %r243;
	xor.b32  	%r247, %r232, %r240;
	xor.b32  	%r248, %r247, %r241;
	add.s32 	%r249, %r157, -1879881855;
	add.s32 	%r250, %r158, -1767562579;
	mul.hi.u32 	%r251, %r159, %r246;
	mul.lo.s32 	%r252, %r246, -766435501;
	mul.hi.u32 	%r253, %r162, %r248;
	mul.lo.s32 	%r254, %r248, -845247145;
	xor.b32  	%r255, %r244, %r249;
	xor.b32  	%r256, %r255, %r253;
	xor.b32  	%r257, %r242, %r250;
	xor.b32  	%r258, %r257, %r251;
	st.global.v4.u32 	[%rd2+16], {%r256, %r254, %r258, %r252};
	mov.b32 	%r259, 0;
	st.global.u32 	[%rd2+40], %r259;
$L__BB1_30:
	cvt.rn.f32.u32 	%f5, %r268;
	fma.rn.f32 	%f6, %f5, 0f2F800000, 0f2F000000;
	cvt.rn.f32.u32 	%f7, %r272;
	fma.rn.f32 	%f8, %f7, 0f30C90FDB, 0f30490FDB;
	setp.lt.f32 	%p16, %f6, 0f00800000;
	mul.f32 	%f9, %f6, 0f4B000000;
	selp.f32 	%f10, %f9, %f6, %p16;
	selp.f32 	%f11, 0fC1B80000, 0f00000000, %p16;
	mov.b32 	%r260, %f10;
	add.s32 	%r261, %r260, -1059760811;
	and.b32  	%r262, %r261, -8388608;
	sub.s32 	%r263, %r260, %r262;
	mov.b32 	%f12, %r263;
	cvt.rn.f32.s32 	%f13, %r262;
	fma.rn.f32 	%f14, %f13, 0f34000000, %f11;
	add.f32 	%f15, %f12, 0fBF800000;
	fma.rn.f32 	%f16, %f15, 0fBE055027, 0f3E1039F6;
	fma.rn.f32 	%f17, %f16, %f15, 0fBDF8CDCC;
	fma.rn.f32 	%f18, %f17, %f15, 0f3E0F2955;
	fma.rn.f32 	%f19, %f18, %f15, 0fBE2AD8B9;
	fma.rn.f32 	%f20, %f19, %f15, 0f3E4CED0B;
	fma.rn.f32 	%f21, %f20, %f15, 0fBE7FFF22;
	fma.rn.f32 	%f22, %f21, %f15, 0f3EAAAA78;
	fma.rn.f32 	%f23, %f22, %f15, 0fBF000000;
	mul.f32 	%f24, %f15, %f23;
	fma.rn.f32 	%f25, %f24, %f15, %f15;
	fma.rn.f32 	%f26, %f14, 0f3F317218, %f25;
	setp.gt.u32 	%p17, %r260, 2139095039;
	fma.rn.f32 	%f27, %f10, 0f7F800000, 0f7F800000;
	selp.f32 	%f28, %f27, %f26, %p17;
	setp.eq.f32 	%p18, %f10, 0f00000000;
	mul.f32 	%f29, %f28, 0fC0000000;
	selp.f32 	%f30, 0f7F800000, %f29, %p18;
	sqrt.rn.f32 	%f31, %f30;
	sin.approx.f32 	%f32, %f8;
	cos.approx.f32 	%f33, %f8;
	mul.f32 	%f36, %f31, %f32;
	mul.f32 	%f34, %f31, %f33;
	st.global.f32 	[%rd2+52], %f34;
	mov.b32 	%r264, 1;
	st.global.u32 	[%rd2+44], %r264;
	bra.uni 	$L__BB1_32;
$L__BB1_31:
	mov.b32 	%r265, 0;
	st.global.u32 	[%rd2+44], %r265;
	ld.global.f32 	%f36, [%rd2+52];
$L__BB1_32:
	mul.f32 	%f35, %f4, %f36;
	mul.wide.s32 	%rd7, %r266, 4;
	add.s64 	%rd8, %rd1, %rd7;
	st.global.f32 	[%rd8], %f35;
	add.s32 	%r267, %r267, 1;
	add.s32 	%r266, %r266, 1;
	setp.ne.s32 	%p19, %r267, 3;
	@%p19 bra 	$L__BB1_1;
	ret;

}
	// .globl	_Z13calc_extern_fiPfS_
.visible .entry _Z13calc_extern_fiPfS_(
	.param .u32 _Z13calc_extern_fiPfS__param_0,
	.param .u64 .ptr .align 1 _Z13calc_extern_fiPfS__param_1,
	.param .u64 .ptr .align 1 _Z13calc_extern_fiPfS__param_2
)
{
	.reg .pred 	%p<2>;
	.reg .b32 	%r<7>;
	.reg .b32 	%f<4>;
	.reg .b64 	%rd<8>;

	ld.param.u32 	%r2, [_Z13calc_extern_fiPfS__param_0];
	ld.param.u64 	%rd1, [_Z13calc_extern_fiPfS__param_1];
	ld.param.u64 	%rd2, [_Z13calc_extern_fiPfS__param_2];
	mov.u32 	%r3, %ctaid.x;
	mov.u32 	%r4, %ntid.x;
	mov.u32 	%r5, %tid.x;
	mad.lo.s32 	%r1, %r3, %r4, %r5;
	setp.ge.s32 	%p1, %r1, %r2;
	@%p1 bra 	$L__BB2_2;
	cvta.to.global.u64 	%rd3, %rd1;
	cvta.to.global.u64 	%rd4, %rd2;
	mul.lo.s32 	%r6, %r1, 3;
	mul.wide.s32 	%rd5, %r6, 4;
	add.s64 	%rd6, %rd3, %rd5;
	ld.global.f32 	%f1, [%rd6];
	add.s64 	%rd7, %rd4, %rd5;
	st.global.f32 	[%rd7], %f1;
	ld.global.f32 	%f2, [%rd6+4];
	st.global.f32 	[%rd7+4], %f2;
	ld.global.f32 	%f3, [%rd6+8];
	st.global.f32 	[%rd7+8], %f3;
$L__BB2_2:
	ret;

}
	// .globl	_Z13calc_sphere_fifPfS_
.visible .entry _Z13calc_sphere_fifPfS_(
	.param .u32 _Z13calc_sphere_fifPfS__param_0,
	.param .f32 _Z13calc_sphere_fifPfS__param_1,
	.param .u64 .ptr .align 1 _Z13calc_sphere_fifPfS__param_2,
	.param .u64 .ptr .align 1 _Z13calc_sphere_fifPfS__param_3
)
{
	.reg .pred 	%p<3>;
	.reg .b32 	%r<7>;
	.reg .b32 	%f<29>;
	.reg .b64 	%rd<9>;
	.reg .b64 	%fd<9>;

	ld.param.u32 	%r3, [_Z13calc_sphere_fifPfS__param_0];
	ld.param.f32 	%f5, [_Z13calc_sphere_fifPfS__param_1];
	ld.param.u64 	%rd2, [_Z13calc_sphere_fifPfS__param_2];
	ld.param.u64 	%rd3, [_Z13calc_sphere_fifPfS__param_3];
	mov.u32 	%r4, %ctaid.x;
	mov.u32 	%r5, %ntid.x;
	mov.u32 	%r6, %tid.x;
	mad.lo.s32 	%r1, %r4, %r5, %r6;
	setp.ge.s32 	%p1, %r1, %r3;
	@%p1 bra 	$L__BB3_3;
	cvta.to.global.u64 	%rd4, %rd2;
	mul.lo.s32 	%r2, %r1, 3;
	mul.wide.s32 	%rd5, %r2, 4;
	add.s64 	%rd1, %rd4, %rd5;
	ld.global.f32 	%f1, [%rd1];
	fma.rn.f32 	%f6, %f1, %f1, 0f00000000;
	ld.global.f32 	%f7, [%rd1+4];
	fma.rn.f32 	%f8, %f7, %f7, %f6;
	ld.global.f32 	%f9, [%rd1+8];
	fma.rn.f32 	%f10, %f9, %f9, %f8;
	sqrt.rn.f32 	%f2, %f10;
	sub.f32 	%f3, %f5, %f2;
	mul.f32 	%f4, %f3, %f3;
	cvt.f64.f32 	%fd1, %f4;
	setp.geu.f64 	%p2, %fd1, 0d3FF428A2DC70C29C;
	@%p2 bra 	$L__BB3_3;
	mul.f32 	%f11, %f4, %f4;
	mul.f32 	%f12, %f4, %f11;
	mul.f32 	%f13, %f4, %f12;
	mul.f32 	%f14, %f4, %f13;
	mul.f32 	%f15, %f4, %f14;
	mul.f32 	%f16, %f4, %f15;
	cvt.f64.f32 	%fd2, %f16;
	mov.f64 	%fd3, 0d4048000000000000;
	div.rn.f64 	%fd4, %fd3, %fd2;
	cvt.f64.f32 	%fd5, %f13;
	mov.f64 	%fd6, 0dC038000000000000;
	div.rn.f64 	%fd7, %fd6, %fd5;
	add.f64 	%fd8, %fd4, %fd7;
	cvt.rn.f32.f64 	%f17, %fd8;
	neg.f32 	%f18, %f3;
	div.rn.f32 	%f19, %f18, %f2;
	mul.f32 	%f20, %f19, %f17;
	cvta.to.global.u64 	%rd6, %rd3;
	add.s64 	%rd8, %rd6, %rd5;
	ld.global.f32 	%f21, [%rd8];
	fma.rn.f32 	%f22, %f20, %f1, %f21;
	st.global.f32 	[%rd8], %f22;
	ld.global.f32 	%f23, [%rd1+4];
	ld.global.f32 	%f24, [%rd8+4];
	fma.rn.f32 	%f25, %f20, %f23, %f24;
	st.global.f32 	[%rd8+4], %f25;
	ld.global.f32 	%f26, [%rd1+8];
	ld.global.f32 	%f27, [%rd8+8];
	fma.rn.f32 	%f28, %f20, %f26, %f27;
	st.global.f32 	[%rd8+8], %f28;
$L__BB3_3:
	ret;

}
	// .globl	_Z10calc_bondsiPfS_S_
.visible .entry _Z10calc_bondsiPfS_S_(
	.param .u32 _Z10calc_bondsiPfS_S__param_0,
	.param .u64 .ptr .align 1 _Z10calc_bondsiPfS_S__param_1,
	.param .u64 .ptr .align 1 _Z10calc_bondsiPfS_S__param_2,
	.param .u64 .ptr .align 1 _Z10calc_bondsiPfS_S__param_3
)
{
	.reg .pred 	%p<2>;
	.reg .b32 	%r<9>;
	.reg .b32 	%f<18>;
	.reg .b64 	%rd<12>;

	ld.param.u32 	%r2, [_Z10calc_bondsiPfS_S__param_0];
	ld.param.u64 	%rd1, [_Z10calc_bondsiPfS_S__param_1];
	ld.param.u64 	%rd2, [_Z10calc_bondsiPfS_S__param_2];
	ld.param.u64 	%rd3, [_Z10calc_bondsiPfS_S__param_3];
	mov.u32 	%r3, %ctaid.x;
	mov.u32 	%r4, %ntid.x;
	mov.u32 	%r5, %tid.x;
	mad.lo.s32 	%r1, %r3, %r4, %r5;
	add.s32 	%r6, %r2, -1;
	setp.ge.s32 	%p1, %r1, %r6;
	@%p1 bra 	$L__BB4_2;
	cvta.to.global.u64 	%rd4, %rd1;
	cvta.to.global.u64 	%rd5, %rd2;
	cvta.to.global.u64 	%rd6, %rd3;
	mul.wide.s32 	%rd7, %r1, 4;
	add.s64 	%rd8, %rd6, %rd7;
	mov.b32 	%r7, 0;
	st.global.u32 	[%rd8+8], %r7;
	mul.lo.s32 	%r8, %r1, 3;
	mul.wide.s32 	%rd9, %r8, 4;
	add.s64 	%rd10, %rd4, %rd9;
	ld.global.f32 	%f1, [%rd10+12];
	ld.global.f32 	%f2, [%rd10];
	sub.f32 	%f3, %f1, %f2;
	add.s64 	%rd11, %rd5, %rd9;
	st.global.f32 	[%rd11+24], %f3;
	ld.global.f32 	%f4, [%rd8+8];
	fma.rn.f32 	%f5, %f3, %f3, %f4;
	st.global.f32 	[%rd8+8], %f5;
	ld.global.f32 	%f6, [%rd10+16];
	ld.global.f32 	%f7, [%rd10+4];
	sub.f32 	%f8, %f6, %f7;
	st.global.f32 	[%rd11+28], %f8;
	ld.global.f32 	%f9, [%rd8+8];
	fma.rn.f32 	%f10, %f8, %f8, %f9;
	st.global.f32 	[%rd8+8], %f10;
	ld.global.f32 	%f11, [%rd10+20];
	ld.global.f32 	%f12, [%rd10+8];
	sub.f32 	%f13, %f11, %f12;
	st.global.f32 	[%rd11+32], %f13;
	ld.global.f32 	%f14, [%rd8+8];
	fma.rn.f32 	%f15, %f13, %f13, %f14;
	sqrt.rn.f32 	%f16, %f15;
	rcp.rn.f32 	%f17, %f16;
	st.global.f32 	[%rd8+8], %f17;
$L__BB4_2:
	ret;

}
	// .globl	_Z12calc_cosinesiPfS_S_
.visible .entry _Z12calc_cosinesiPfS_S_(
	.param .u32 _Z12calc_cosinesiPfS_S__param_0,
	.param .u64 .ptr .align 1 _Z12calc_cosinesiPfS_S__param_1,
	.param .u64 .ptr .align 1 _Z12calc_cosinesiPfS_S__param_2,
	.param .u64 .ptr .align 1 _Z12calc_cosinesiPfS_S__param_3
)
{
	.reg .pred 	%p<2>;
	.reg .b32 	%r<9>;
	.reg .b32 	%f<14>;
	.reg .b64 	%rd<12>;

	ld.param.u32 	%r2, [_Z12calc_cosinesiPfS_S__param_0];
	ld.param.u64 	%rd1, [_Z12calc_cosinesiPfS_S__param_1];
	ld.param.u64 	%rd2, [_Z12calc_cosinesiPfS_S__param_2];
	ld.param.u64 	%rd3, [_Z12calc_cosinesiPfS_S__param_3];
	mov.u32 	%r3, %ctaid.x;
	mov.u32 	%r4, %ntid.x;
	mov.u32 	%r5, %tid.x;
	mad.lo.s32 	%r1, %r3, %r4, %r5;
	add.s32 	%r6, %r2, -2;
	setp.ge.s32 	%p1, %r1, %r6;
	@%p1 bra 	$L__BB5_2;
	cvta.to.global.u64 	%rd4, %rd2;
	cvta.to.global.u64 	%rd5, %rd1;
	cvta.to.global.u64 	%rd6, %rd3;
	mul.wide.s32 	%rd7, %r1, 4;
	add.s64 	%rd8, %rd6, %rd7;
	mov.b32 	%r7, 0;
	st.global.u32 	[%rd8+12], %r7;
	mul.lo.s32 	%r8, %r1, 3;
	mul.wide.s32 	%rd9, %r8, 4;
	add.s64 	%rd10, %rd5, %rd9;
	ld.global.f32 	%f1, [%rd10+36];
	ld.global.f32 	%f2, [%rd10+24];
	fma.rn.f32 	%f3, %f1, %f2, 0f00000000;
	st.global.f32 	[%rd8+12], %f3;
	ld.global.f32 	%f4, [%rd10+40];
	ld.global.f32 	%f5, [%rd10+28];
	fma.rn.f32 	%f6, %f4, %f5, %f3;
	st.global.f32 	[%rd8+12], %f6;
	ld.global.f32 	%f7, [%rd10+44];
	ld.global.f32 	%f8, [%rd10+32];
	fma.rn.f32 	%f9, %f7, %f8, %f6;
	st.global.f32 	[%rd8+12], %f9;
	add.s64 	%rd11, %rd4, %rd7;
	ld.global.f32 	%f10, [%rd11+12];
	ld.global.f32 	%f11, [%rd11+8];
	mul.f32 	%f12, %f10, %f11;
	mul.f32 	%f13, %f9, %f12;
	st.global.f32 	[%rd8+12], %f13;
$L__BB5_2:
	ret;

}
	// .globl	_Z13calc_intern_fiPfS_S_S_
.visible .entry _Z13calc_intern_fiPfS_S_S_(
	.param .u32 _Z13calc_intern_fiPfS_S_S__param_0,
	.param .u64 .ptr .align 1 _Z13calc_intern_fiPfS_S_S__param_1,
	.param .u64 .ptr .align 1 _Z13calc_intern_fiPfS_S_S__param_2,
	.param .u64 .ptr .align 1 _Z13calc_intern_fiPfS_S_S__param_3,
	.param .u64 .ptr .align 1 _Z13calc_intern_fiPfS_S_S__param_4
)
{
	.reg .pred 	%p<2>;
	.reg .b32 	%r<7>;
	.reg .b32 	%f<103>;
	.reg .b64 	%rd<19>;
	.reg .b64 	%fd<161>;

	ld.param.u32 	%r2, [_Z13calc_intern_fiPfS_S_S__param_0];
	mov.u32 	%r3, %ctaid.x;
	mov.u32 	%r4, %ntid.x;
	mov.u32 	%r5, %tid.x;
	mad.lo.s32 	%r1, %r3, %r4, %r5;
	setp.ge.s32 	%p1, %r1, %r2;
	@%p1 bra 	$L__BB6_2;
	ld.param.u64 	%rd18, [_Z13calc_intern_fiPfS_S_S__param_4];
	ld.param.u64 	%rd17, [_Z13calc_intern_fiPfS_S_S__param_3];
	ld.param.u64 	%rd16, [_Z13calc_intern_fiPfS_S_S__param_2];
	ld.param.u64 	%rd15, [_Z13calc_intern_fiPfS_S_S__param_1];
	cvta.to.global.u64 	%rd5, %rd15;
	cvta.to.global.u64 	%rd6, %rd18;
	cvta.to.global.u64 	%rd7, %rd16;
	cvta.to.global.u64 	%rd8, %rd17;
	mul.wide.s32 	%rd9, %r1, 4;
	add.s64 	%rd10, %rd7, %rd9;
	add.s64 	%rd11, %rd8, %rd9;
	mul.lo.s32 	%r6, %r1, 3;
	ld.global.f32 	%f1, [%rd10+4];
	cvt.f64.f32 	%fd1, %f1;
	mul.f64 	%fd2, %fd1, 0d3FE2E978D4FDF3B6;
	mov.f64 	%fd3, 0d3FF0000000000000;
	sub.f64 	%fd4, %fd3, %fd2;
	mul.f64 	%fd5, %fd4, 0d4081300000000000;
	mul.wide.s32 	%rd12, %r6, 4;
	add.s64 	%rd13, %rd5, %rd12;
	ld.global.f32 	%f2, [%rd13+12];
	cvt.f64.f32 	%fd6, %f2;
	mul.f64 	%fd7, %fd5, %fd6;
	add.s64 	%rd14, %rd6, %rd12;
	ld.global.f32 	%f3, [%rd14];
	cvt.f64.f32 	%fd8, %f3;
	sub.f64 	%fd9, %fd8, %fd7;
	cvt.rn.f32.f64 	%f4, %fd9;
	st.global.f32 	[%rd14], %f4;
	ld.global.f32 	%f5, [%rd10+8];
	cvt.f64.f32 	%fd10, %f5;
	mul.f64 	%fd11, %fd10, 0d3FE2E978D4FDF3B6;
	sub.f64 	%fd12, %fd3, %fd11;
	mul.f64 	%fd13, %fd12, 0d4081300000000000;
	ld.global.f32 	%f6, [%rd13+24];
	cvt.f64.f32 	%fd14, %f6;
	cvt.f64.f32 	%fd15, %f4;
	fma.rn.f64 	%fd16, %fd13, %fd14, %fd15;
	cvt.rn.f32.f64 	%f7, %fd16;
	st.global.f32 	[%rd14], %f7;
	ld.global.f32 	%f8, [%rd13];
	cvt.f64.f32 	%fd17, %f8;
	mul.f64 	%fd18, %fd17, 0d401AA3D70A3D70A4;
	ld.global.f32 	%f9, [%rd10+4];
	cvt.f64.f32 	%fd19, %f9;
	mul.f64 	%fd20, %fd18, %fd19;
	ld.global.f32 	%f10, [%rd10];
	cvt.f64.f32 	%fd21, %f10;
	cvt.f64.f32 	%fd22, %f7;
	fma.rn.f64 	%fd23, %fd20, %fd21, %fd22;
	cvt.rn.f32.f64 	%f11, %fd23;
	st.global.f32 	[%rd14], %f11;
	ld.global.f32 	%f12, [%rd11+8];
	neg.f32 	%f13, %f12;
	ld.global.f32 	%f14, [%rd11+4];
	sub.f32 	%f15, %f13, %f14;
	cvt.f64.f32 	%fd24, %f15;
	mul.f64 	%fd25, %fd24, 0d401AA3D70A3D70A4;
	ld.global.f32 	%f16, [%rd13+12];
	cvt.f64.f32 	%fd26, %f16;
	mul.f64 	%fd27, %fd25, %fd26;
	ld.global.f32 	%f17, [%rd10+4];
	cvt.f64.f32 	%fd28, %f17;
	mul.f64 	%fd29, %fd27, %fd28;
	cvt.f64.f32 	%fd30, %f11;
	fma.rn.f64 	%fd31, %fd29, %fd28, %fd30;
	cvt.rn.f32.f64 	%f18, %fd31;
	st.global.f32 	[%rd14], %f18;
	ld.global.f32 	%f19, [%rd13+24];
	ld.global.f32 	%f20, [%rd13+12];
	sub.f32 	%f21, %f19, %f20;
	cvt.f64.f32 	%fd32, %f21;
	mul.f64 	%fd33, %fd32, 0d401AA3D70A3D70A4;
	ld.global.f32 	%f22, [%rd10+8];
	cvt.f64.f32 	%fd34, %f22;
	mul.f64 	%fd35, %fd33, %fd34;
	ld.global.f32 	%f23, [%rd10+4];
	cvt.f64.f32 	%fd36, %f23;
	cvt.f64.f32 	%fd37, %f18;
	fma.rn.f64 	%fd38, %fd35, %fd36, %fd37;
	cvt.rn.f32.f64 	%f24, %fd38;
	st.global.f32 	[%rd14], %f24;
	ld.global.f32 	%f25, [%rd11+12];
	ld.global.f32 	%f26, [%rd11+8];
	add.f32 	%f27, %f25, %f26;
	cvt.f64.f32 	%fd39, %f27;
	mul.f64 	%fd40, %fd39, 0d401AA3D70A3D70A4;
	ld.global.f32 	%f28, [%rd13+24];
	cvt.f64.f32 	%fd41, %f28;
	mul.f64 	%fd42, %fd40, %fd41;
	ld.global.f32 	%f29, [%rd10+8];
	cvt.f64.f32 	%fd43, %f29;
	mul.f64 	%fd44, %fd42, %fd43;
	cvt.f64.f32 	%fd45, %f24;
	fma.rn.f64 	%fd46, %fd44, %fd43, %fd45;
	cvt.rn.f32.f64 	%f30, %fd46;
	st.global.f32 	[%rd14], %f30;
	ld.global.f32 	%f31, [%rd13+36];
	cvt.f64.f32 	%fd47, %f31;
	mul.f64 	%fd48, %fd47, 0d401AA3D70A3D70A4;
	ld.global.f32 	%f32, [%rd10+12];
	cvt.f64.f32 	%fd49, %f32;
	mul.f64 	%fd50, %fd48, %fd49;
	ld.global.f32 	%f33, [%rd10+8];
	cvt.f64.f32 	%fd51, %f33;
	mul.f64 	%fd52, %fd50, %fd51;
	cvt.f64.f32 	%fd53, %f30;
	sub.f64 	%fd54, %fd53, %fd52;
	cvt.rn.f32.f64 	%f34, %fd54;
	st.global.f32 	[%rd14], %f34;
	ld.global.f32 	%f35, [%rd10+4];
	cvt.f64.f32 	%fd55, %f35;
	mul.f64 	%fd56, %fd55, 0d3FE2E978D4FDF3B6;
	sub.f64 	%fd57, %fd3, %fd56;
	mul.f64 	%fd58, %fd57, 0d4081300000000000;
	ld.global.f32 	%f36, [%rd13+16];
	cvt.f64.f32 	%fd59, %f36;
	mul.f64 	%fd60, %fd58, %fd59;
	ld.global.f32 	%f37, [%rd14+4];
	cvt.f64.f32 	%fd61, %f37;
	sub.f64 	%fd62, %fd61, %fd60;
	cvt.rn.f32.f64 	%f38, %fd62;
	st.global.f32 	[%rd14+4], %f38;
	ld.global.f32 	%f39, [%rd10+8];
	cvt.f64.f32 	%fd63, %f39;
	mul.f64 	%fd64, %fd63, 0d3FE2E978D4FDF3B6;
	sub.f64 	%fd65, %fd3, %fd64;
	mul.f64 	%fd66, %fd65, 0d4081300000000000;
	ld.global.f32 	%f40, [%rd13+28];
	cvt.f64.f32 	%fd67, %f40;
	cvt.f64.f32 	%fd68, %f38;
	fma.rn.f64 	%fd69, %fd66, %fd67, %fd68;
	cvt.rn.f32.f64 	%f41, %fd69;
	st.global.f32 	[%rd14+4], %f41;
	ld.global.f32 	%f42, [%rd13+4];
	cvt.f64.f32 	%fd70, %f42;
	mul.f64 	%fd71, %fd70, 0d401AA3D70A3D70A4;
	ld.global.f32 	%f43, [%rd10+4];
	cvt.f64.f32 	%fd72, %f43;
	mul.f64 	%fd73, %fd71, %fd72;
	ld.global.f32 	%f44, [%rd10];
	cvt.f64.f32 	%fd74, %f44;
	cvt.f64.f32 	%fd75, %f41;
	fma.rn.f64 	%fd76, %fd73, %fd74, %fd75;
	cvt.rn.f32.f64 	%f45, %fd76;
	st.global.f32 	[%rd14+4], %f45;
	ld.global.f32 	%f46, [%rd11+8];
	neg.f32 	%f47, %f46;
	ld.global.f32 	%f48, [%rd11+4];
	sub.f32 	%f49, %f47, %f48;
	cvt.f64.f32 	%fd77, %f49;
	mul.f64 	%fd78, %fd77, 0d401AA3D70A3D70A4;
	ld.global.f32 	%f50, [%rd13+16];
	cvt.f64.f32 	%fd79, %f50;
	mul.f64 	%fd80, %fd78, %fd79;
	ld.global.f32 	%f51, [%rd10+4];
	cvt.f64.f32 	%fd81, %f51;
	mul.f64 	%fd82, %fd80, %fd81;
	cvt.f64.f32 	%fd83, %f45;
	fma.rn.f64 	%fd84, %fd82, %fd81, %fd83;
	cvt.rn.f32.f64 	%f52, %fd84;
	st.global.f32 	[%rd14+4], %f52;
	ld.global.f32 	%f53, [%rd13+28];
	ld.global.f32 	%f54, [%rd13+16];
	sub.f32 	%f55, %f53, %f54;
	cvt.f64.f32 	%fd85, %f55;
	mul.f64 	%fd86, %fd85, 0d401AA3D70A3D70A4;
	ld.global.f32 	%f56, [%rd10+8];
	cvt.f64.f32 	%fd87, %f56;
	mul.f64 	%fd88, %fd86, %fd87;
	ld.global.f32 	%f57, [%rd10+4];
	cvt.f64.f32 	%fd89, %f57;
	cvt.f64.f32 	%fd90, %f52;
	fma.rn.f64 	%fd91, %fd88, %fd89, %fd90;
	cvt.rn.f32.f64 	%f58, %fd91;
	st.global.f32 	[%rd14+4], %f58;
	ld.global.f32 	%f59, [%rd11+12];
	ld.global.f32 	%f60, [%rd11+8];
	add.f32 	%f61, %f59, %f60;
	cvt.f64.f32 	%fd92, %f61;
	mul.f64 	%fd93, %fd92, 0d401AA3D70A3D70A4;
	ld.global.f32 	%f62, [%rd13+28];
	cvt.f64.f32 	%fd94, %f62;
	mul.f64 	%fd95, %fd93, %fd94;
	ld.global.f32 	%f63, [%rd10+8];
	cvt.f64.f32 	%fd96, %f63;
	mul.f64 	%fd97, %fd95, %fd96;
	cvt.f64.f32 	%fd98, %f58;
	fma.rn.f64 	%fd99, %fd97, %fd96, %fd98;
	cvt.rn.f32.f64 	%f64, %fd99;
	st.global.f32 	[%rd14+4], %f64;
	ld.global.f32 	%f65, [%rd13+40];
	cvt.f64.f32 	%fd100, %f65;
	mul.f64 	%fd101, %fd100, 0d401AA3D70A3D70A4;
	ld.global.f32 	%f66, [%rd10+12];
	cvt.f64.f32 	%fd102, %f66;
	mul.f64 	%fd103, %fd101, %fd102;
	ld.global.f32 	%f67, [%rd10+8];
	cvt.f64.f32 	%fd104, %f67;
	mul.f64 	%fd105, %fd103, %fd104;
	cvt.f64.f32 	%fd106, %f64;
	sub.f64 	%fd107, %fd106, %fd105;
	cvt.rn.f32.f64 	%f68, %fd107;
	st.global.f32 	[%rd14+4], %f68;
	ld.global.f32 	%f69, [%rd10+4];
	cvt.f64.f32 	%fd108, %f69;
	mul.f64 	%fd109, %fd108, 0d3FE2E978D4FDF3B6;
	sub.f64 	%fd110, %fd3, %fd109;
	mul.f64 	%fd111, %fd110, 0d4081300000000000;
	ld.global.f32 	%f70, [%rd13+20];
	cvt.f64.f32 	%fd112, %f70;
	mul.f64 	%fd113, %fd111, %fd112;
	ld.global.f32 	%f71, [%rd14+8];
	cvt.f64.f32 	%fd114, %f71;
	sub.f64 	%fd115, %fd114, %fd113;
	cvt.rn.f32.f64 	%f72, %fd115;
	st.global.f32 	[%rd14+8], %f72;
	ld.global.f32 	%f73, [%rd10+8];
	cvt.f64.f32 	%fd116, %f73;
	mul.f64 	%fd117, %fd116, 0d3FE2E978D4FDF3B6;
	sub.f64 	%fd118, %fd3, %fd117;
	mul.f64 	%fd119, %fd118, 0d4081300000000000;
	ld.global.f32 	%f74, [%rd13+32];
	cvt.f64.f32 	%fd120, %f74;
	cvt.f64.f32 	%fd121, %f72;
	fma.rn.f64 	%fd122, %fd119, %fd120, %fd121;
	cvt.rn.f32.f64 	%f75, %fd122;
	st.global.f32 	[%rd14+8], %f75;
	ld.global.f32 	%f76, [%rd13+8];
	cvt.f64.f32 	%fd123, %f76;
	mul.f64 	%fd124, %fd123, 0d401AA3D70A3D70A4;
	ld.global.f32 	%f77, [%rd10+4];
	cvt.f64.f32 	%fd125, %f77;
	mul.f64 	%fd126, %fd124, %fd125;
	ld.global.f32 	%f78, [%rd10];
	cvt.f64.f32 	%fd127, %f78;
	cvt.f64.f32 	%fd128, %f75;
	fma.rn.f64 	%fd129, %fd126, %fd127, %fd128;
	cvt.rn.f32.f64 	%f79, %fd129;
	st.global.f32 	[%rd14+8], %f79;
	ld.global.f32 	%f80, [%rd11+8];
	neg.f32 	%f81, %f80;
	ld.global.f32 	%f82, [%rd11+4];
	sub.f32 	%f83, %f81, %f82;
	cvt.f64.f32 	%fd130, %f83;
	mul.f64 	%fd131, %fd130, 0d401AA3D70A3D70A4;
	ld.global.f32 	%f84, [%rd13+20];
	cvt.f64.f32 	%fd132, %f84;
	mul.f64 	%fd133, %fd131, %fd132;
	ld.global.f32 	%f85, [%rd10+4];
	cvt.f64.f32 	%fd134, %f85;
	mul.f64 	%fd135, %fd133, %fd134;
	cvt.f64.f32 	%fd136, %f79;
	fma.rn.f64 	%fd137, %fd135, %fd134, %fd136;
	cvt.rn.f32.f64 	%f86, %fd137;
	st.global.f32 	[%rd14+8], %f86;
	ld.global.f32 	%f87, [%rd13+32];
	ld.global.f32 	%f88, [%rd13+20];
	sub.f32 	%f89, %f87, %f88;
	cvt.f64.f32 	%fd138, %f89;
	mul.f64 	%fd139, %fd138, 0d401AA3D70A3D70A4;
	ld.global.f32 	%f90, [%rd10+8];
	cvt.f64.f32 	%fd140, %f90;
	mul.f64 	%fd141, %fd139, %fd140;
	ld.global.f32 	%f91, [%rd10+4];
	cvt.f64.f32 	%fd142, %f91;
	cvt.f64.f32 	%fd143, %f86;
	fma.rn.f64 	%fd144, %fd141, %fd142, %fd143;
	cvt.rn.f32.f64 	%f92, %fd144;
	st.global.f32 	[%rd14+8], %f92;
	ld.global.f32 	%f93, [%rd11+12];
	ld.global.f32 	%f94, [%rd11+8];
	add.f32 	%f95, %f93, %f94;
	cvt.f64.f32 	%fd145, %f95;
	mul.f64 	%fd146, %fd145, 0d401AA3D70A3D70A4;
	ld.global.f32 	%f96, [%rd13+32];
	cvt.f64.f32 	%fd147, %f96;
	mul.f64 	%fd148, %fd146, %fd147;
	ld.global.f32 	%f97, [%rd10+8];
	cvt.f64.f32 	%fd149, %f97;
	mul.f64 	%fd150, %fd148, %fd149;
	cvt.f64.f32 	%fd151, %f92;
	fma.rn.f64 	%fd152, %fd150, %fd149, %fd151;
	cvt.rn.f32.f64 	%f98, %fd152;
	st.global.f32 	[%rd14+8], %f98;
	ld.global.f32 	%f99, [%rd13+44];
	cvt.f64.f32 	%fd153, %f99;
	mul.f64 	%fd154, %fd153, 0d401AA3D70A3D70A4;
	ld.global.f32 	%f100, [%rd10+12];
	cvt.f64.f32 	%fd155, %f100;
	mul.f64 	%fd156, %fd154, %fd155;
	ld.global.f32 	%f101, [%rd10+8];
	cvt.f64.f32 	%fd157, %f101;
	mul.f64 	%fd158, %fd156, %fd157;
	cvt.f64.f32 	%fd159, %f98;
	sub.f64 	%fd160, %fd159, %fd158;
	cvt.rn.f32.f64 	%f102, %fd160;
	st.global.f32 	[%rd14+8], %f102;
$L__BB6_2:
	ret;

}
	// .globl	_Z14calc_exclvol_fiPfS_
.visible .entry _Z14calc_exclvol_fiPfS_(
	.param .u32 _Z14calc_exclvol_fiPfS__param_0,
	.param .u64 .ptr .align 1 _Z14calc_exclvol_fiPfS__param_1,
	.param .u64 .ptr .align 1 _Z14calc_exclvol_fiPfS__param_2
)
{
	.reg .pred 	%p<8>;
	.reg .b32 	%r<28>;
	.reg .b32 	%f<65>;
	.reg .b64 	%rd<15>;
	.reg .b64 	%fd<23>;

	ld.param.u32 	%r12, [_Z14calc_exclvol_fiPfS__param_0];
	ld.param.u64 	%rd9, [_Z14calc_exclvol_fiPfS__param_1];
	ld.param.u64 	%rd10, [_Z14calc_exclvol_fiPfS__param_2];
	cvta.to.global.u64 	%rd1, %rd10;
	cvta.to.global.u64 	%rd2, %rd9;
	mov.u32 	%r13, %ctaid.x;
	mov.u32 	%r14, %ntid.x;
	mov.u32 	%r15, %tid.x;
	mad.lo.s32 	%r1, %r13, %r14, %r15;
	setp.ge.s32 	%p1, %r1, %r12;
	@%p1 bra 	$L__BB7_13;
	setp.lt.s32 	%p2, %r1, 3;
	@%p2 bra 	$L__BB7_7;
	add.s32 	%r24, %r1, -3;
	mul.lo.s32 	%r16, %r1, 3;
	mul.wide.u32 	%rd11, %r16, 4;
	add.s64 	%rd3, %rd2, %rd11;
	add.s64 	%rd4, %rd1, %rd11;
$L__BB7_3:
	mul.lo.s32 	%r17, %r24, 3;
	ld.global.f32 	%f5, [%rd3];
	mul.wide.u32 	%rd12, %r17, 4;
	add.s64 	%rd5, %rd2, %rd12;
	ld.global.f32 	%f6, [%rd5];
	sub.f32 	%f1, %f5, %f6;
	fma.rn.f32 	%f7, %f1, %f1, 0f00000000;
	ld.global.f32 	%f8, [%rd3+4];
	ld.global.f32 	%f9, [%rd5+4];
	sub.f32 	%f10, %f8, %f9;
	fma.rn.f32 	%f11, %f10, %f10, %f7;
	ld.global.f32 	%f12, [%rd3+8];
	ld.global.f32 	%f13, [%rd5+8];
	sub.f32 	%f14, %f12, %f13;
	fma.rn.f32 	%f2, %f14, %f14, %f11;
	cvt.f64.f32 	%fd1, %f2;
	setp.geu.f64 	%p3, %fd1, 0d3FF428A2DC70C29C;
	@%p3 bra 	$L__BB7_5;
	mul.f32 	%f16, %f2, %f2;
	mul.f32 	%f17, %f2, %f16;
	mul.f32 	%f18, %f2, %f17;
	mul.f32 	%f19, %f2, %f18;
	mul.f32 	%f20, %f2, %f19;
	mul.f32 	%f21, %f2, %f20;
	cvt.f64.f32 	%fd5, %f21;
	mov.f64 	%fd6, 0d4048000000000000;
	div.rn.f64 	%fd7, %fd6, %fd5;
	cvt.f64.f32 	%fd8, %f18;
	mov.f64 	%fd9, 0dC038000000000000;
	div.rn.f64 	%fd10, %fd9, %fd8;
	add.f64 	%fd11, %fd7, %fd10;
	cvt.rn.f32.f64 	%f22, %fd11;
	ld.global.f32 	%f23, [%rd4];
	fma.rn.f32 	%f24, %f1, %f22, %f23;
	st.global.f32 	[%rd4], %f24;
	ld.global.f32 	%f25, [%rd3+4];
	ld.global.f32 	%f26, [%rd5+4];
	sub.f32 	%f27, %f25, %f26;
	ld.global.f32 	%f28, [%rd4+4];
	fma.rn.f32 	%f29, %f27, %f22, %f28;
	st.global.f32 	[%rd4+4], %f29;
	ld.global.f32 	%f30, [%rd3+8];
	ld.global.f32 	%f31, [%rd5+8];
	sub.f32 	%f32, %f30, %f31;
	ld.global.f32 	%f33, [%rd4+8];
	fma.rn.f32 	%f34, %f32, %f22, %f33;
	st.global.f32 	[%rd4+8], %f34;
	mov.b32 	%r25, -1;
	bra.uni 	$L__BB7_6;
$L__BB7_5:
	sqrt.rn.f32 	%f15, %f2;
	cvt.f64.f32 	%fd2, %f15;
	add.f64 	%fd3, %fd2, 0dBFF1F59AB6D00B46;
	div.rn.f64 	%fd4, %fd3, 0d3FE7A3D70A3D70A4;
	cvt.rzi.s32.f64 	%r18, %fd4;
	not.b32 	%r25, %r18;
$L__BB7_6:
	add.s32 	%r24, %r25, %r24;
	setp.gt.s32 	%p4, %r24, -1;
	@%p4 bra 	$L__BB7_3;
$L__BB7_7:
	add.s32 	%r26, %r1, 3;
	setp.ge.s32 	%p5, %r26, %r12;
	@%p5 bra 	$L__BB7_13;
	mul.lo.s32 	%r20, %r1, 3;
	mul.wide.s32 	%rd13, %r20, 4;
	add.s64 	%rd6, %rd2, %rd13;
	add.s64 	%rd7, %rd1, %rd13;
$L__BB7_9:
	mul.lo.s32 	%r21, %r26, 3;
	ld.global.f32 	%f35, [%rd6];
	mul.wide.s32 	%rd14, %r21, 4;
	add.s64 	%rd8, %rd2, %rd14;
	ld.global.f32 	%f36, [%rd8];
	sub.f32 	%f3, %f35, %f36;
	fma.rn.f32 	%f37, %f3, %f3, 0f00000000;
	ld.global.f32 	%f38, [%rd6+4];
	ld.global.f32 	%f39, [%rd8+4];
	sub.f32 	%f40, %f38, %f39;
	fma.rn.f32 	%f41, %f40, %f40, %f37;
	ld.global.f32 	%f42, [%rd6+8];
	ld.global.f32 	%f43, [%rd8+8];
	sub.f32 	%f44, %f42, %f43;
	fma.rn.f32 	%f4, %f44, %f44, %f41;
	cvt.f64.f32 	%fd12, %f4;
	setp.geu.f64 	%p6, %fd12, 0d3FF428A2DC70C29C;
	@%p6 bra 	$L__BB7_11;
	mul.f32 	%f46, %f4, %f4;
	mul.f32 	%f47, %f4, %f46;
	mul.f32 	%f48, %f4, %f47;
	mul.f32 	%f49, %f4, %f48;
	mul.f32 	%f50, %f4, %f49;
	mul.f32 	%f51, %f4, %f50;
	cvt.f64.f32 	%fd16, %f51;
	mov.f64 	%fd17, 0d4048000000000000;
	div.rn.f64 	%fd18, %fd17, %fd16;
	cvt.f64.f32 	%fd19, %f48;
	mov.f64 	%fd20, 0dC038000000000000;
	div.rn.f64 	%fd21, %fd20, %fd19;
	add.f64 	%fd22, %fd18, %fd21;
	cvt.rn.f32.f64 	%f52, %fd22;
	ld.global.f32 	%f53, [%rd7];
	fma.rn.f32 	%f54, %f3, %f52, %f53;
	st.global.f32 	[%rd7], %f54;
	ld.global.f32 	%f55, [%rd6+4];
	ld.global.f32 	%f56, [%rd8+4];
	sub.f32 	%f57, %f55, %f56;
	ld.global.f32 	%f58, [%rd7+4];
	fma.rn.f32 	%f59, %f57, %f52, %f58;
	st.global.f32 	[%rd7+4], %f59;
	ld.global.f32 	%f60, [%rd6+8];
	ld.global.f32 	%f61, [%rd8+8];
	sub.f32 	%f62, %f60, %f61;
	ld.global.f32 	%f63, [%rd7+8];
	fma.rn.f32 	%f64, %f62, %f52, %f63;
	st.global.f32 	[%rd7+8], %f64;
	mov.b32 	%r27, 1;
	bra.uni 	$L__BB7_12;
$L__BB7_11:
	sqrt.rn.f32 	%f45, %f4;
	cvt.f64.f32 	%fd13, %f45;
	add.f64 	%fd14, %fd13, 0dBFF1F59AB6D00B46;
	div.rn.f64 	%fd15, %fd14, 0d3FE7A3D70A3D70A4;
	cvt.rzi.s32.f64 	%r22, %fd15;
	add.s32 	%r27, %r22, 1;
$L__BB7_12:
	add.s32 	%r26, %r27, %r26;
	setp.lt.s32 	%p7, %r26, %r12;
	@%p7 bra 	$L__BB7_9;
$L__BB7_13:
	ret;

}
	// .globl	_Z10RK_stage_1iPfS_S_S_
.visible .entry _Z10RK_stage_1iPfS_S_S_(
	.param .u32 _Z10RK_stage_1iPfS_S_S__param_0,
	.param .u64 .ptr .align 1 _Z10RK_stage_1iPfS_S_S__param_1,
	.param .u64 .ptr .align 1 _Z10RK_stage_1iPfS_S_S__param_2,
	.param .u64 .ptr .align 1 _Z10RK_stage_1iPfS_S_S__param_3,
	.param .u64 .ptr .align 1 _Z10RK_stage_1iPfS_S_S__param_4
)
{
	.reg .pred 	%p<2>;
	.reg .b32 	%r<7>;
	.reg .b32 	%f<13>;
	.reg .b64 	%rd<14>;
	.reg .b64 	%fd<16>;

	ld.param.u32 	%r2, [_Z10RK_stage_1iPfS_S_S__param_0];
	ld.param.u64 	%rd1, [_Z10RK_stage_1iPfS_S_S__param_1];
	ld.param.u64 	%rd2, [_Z10RK_stage_1iPfS_S_S__param_2];
	ld.param.u64 	%rd3, [_Z10RK_stage_1iPfS_S_S__param_3];
	ld.param.u64 	%rd4, [_Z10RK_stage_1iPfS_S_S__param_4];
	mov.u32 	%r3, %ctaid.x;
	mov.u32 	%r4, %ntid.x;
	mov.u32 	%r5, %tid.x;
	mad.lo.s32 	%r1, %r3, %r4, %r5;
	setp.ge.s32 	%p1, %r1, %r2;
	@%p1 bra 	$L__BB8_2;
	cvta.to.global.u64 	%rd5, %rd2;
	cvta.to.global.u64 	%rd6, %rd3;
	cvta.to.global.u64 	%rd7, %rd4;
	cvta.to.global.u64 	%rd8, %rd1;
	mul.lo.s32 	%r6, %r1, 3;
	mul.wide.s32 	%rd9, %r6, 4;
	add.s64 	%rd10, %rd5, %rd9;
	ld.global.f32 	%f1, [%rd10];
	cvt.f64.f32 	%fd1, %f1;
	add.s64 	%rd11, %rd6, %rd9;
	ld.global.f32 	%f2, [%rd11];
	cvt.f64.f32 	%fd2, %f2;
	fma.rn.f64 	%fd3, %fd2, 0d3F40000000000000, %fd1;
	add.s64 	%rd12, %rd7, %rd9;
	ld.global.f32 	%f3, [%rd12];
	cvt.f64.f32 	%fd4, %f3;
	add.f64 	%fd5, %fd3, %fd4;
	cvt.rn.f32.f64 	%f4, %fd5;
	add.s64 	%rd13, %rd8, %rd9;
	st.global.f32 	[%rd13], %f4;
	ld.global.f32 	%f5, [%rd10+4];
	cvt.f64.f32 	%fd6, %f5;
	ld.global.f32 	%f6, [%rd11+4];
	cvt.f64.f32 	%fd7, %f6;
	fma.rn.f64 	%fd8, %fd7, 0d3F40000000000000, %fd6;
	ld.global.f32 	%f7, [%rd12+4];
	cvt.f64.f32 	%fd9, %f7;
	add.f64 	%fd10, %fd8, %fd9;
	cvt.rn.f32.f64 	%f8, %fd10;
	st.global.f32 	[%rd13+4], %f8;
	ld.global.f32 	%f9, [%rd10+8];
	cvt.f64.f32 	%fd11, %f9;
	ld.global.f32 	%f10, [%rd11+8];
	cvt.f64.f32 	%fd12, %f10;
	fma.rn.f64 	%fd13, %fd12, 0d3F40000000000000, %fd11;
	ld.global.f32 	%f11, [%rd12+8];
	cvt.f64.f32 	%fd14, %f11;
	add.f64 	%fd15, %fd13, %fd14;
	cvt.rn.f32.f64 	%f12, %fd15;
	st.global.f32 	[%rd13+8], %f12;
$L__BB8_2:
	ret;

}
	// .globl	_Z10RK_stage_2iPfS_S_S_
.visible .entry _Z10RK_stage_2iPfS_S_S_(
	.param .u32 _Z10RK_stage_2iPfS_S_S__param_0,
	.param .u64 .ptr .align 1 _Z10RK_stage_2iPfS_S_S__param_1,
	.param .u64 .ptr .align 1 _Z10RK_stage_2iPfS_S_S__param_2,
	.param .u64 .ptr .align 1 _Z10RK_stage_2iPfS_S_S__param_3,
	.param .u64 .ptr .align 1 _Z10RK_stage_2iPfS_S_S__param_4
)
{
	.reg .pred 	%p<2>;
	.reg .b32 	%r<7>;
	.reg .b32 	%f<19>;
	.reg .b64 	%rd<14>;
	.reg .b64 	%fd<19>;

	ld.param.u32 	%r2, [_Z10RK_stage_2iPfS_S_S__param_0];
	ld.param.u64 	%rd1, [_Z10RK_stage_2iPfS_S_S__param_1];
	ld.param.u64 	%rd2, [_Z10RK_stage_2iPfS_S_S__param_2];
	ld.param.u64 	%rd3, [_Z10RK_stage_2iPfS_S_S__param_3];
	ld.param.u64 	%rd4, [_Z10RK_stage_2iPfS_S_S__param_4];
	mov.u32 	%r3, %ctaid.x;
	mov.u32 	%r4, %ntid.x;
	mov.u32 	%r5, %tid.x;
	mad.lo.s32 	%r1, %r3, %r4, %r5;
	setp.ge.s32 	%p1, %r1, %r2;
	@%p1 bra 	$L__BB9_2;
	cvta.to.global.u64 	%rd5, %rd1;
	cvta.to.global.u64 	%rd6, %rd2;
	cvta.to.global.u64 	%rd7, %rd3;
	cvta.to.global.u64 	%rd8, %rd4;
	mul.lo.s32 	%r6, %r1, 3;
	mul.wide.s32 	%rd9, %r6, 4;
	add.s64 	%rd10, %rd5, %rd9;
	ld.global.f32 	%f1, [%rd10];
	cvt.f64.f32 	%fd1, %f1;
	add.s64 	%rd11, %rd6, %rd9;
	ld.global.f32 	%f2, [%rd11];
	add.s64 	%rd12, %rd7, %rd9;
	ld.global.f32 	%f3, [%rd12];
	add.f32 	%f4, %f2, %f3;
	cvt.f64.f32 	%fd2, %f4;
	mul.f64 	%fd3, %fd2, 0d3FE0000000000000;
	fma.rn.f64 	%fd4, %fd3, 0d3F40000000000000, %fd1;
	add.s64 	%rd13, %rd8, %rd9;
	ld.global.f32 	%f5, [%rd13];
	cvt.f64.f32 	%fd5, %f5;
	add.f64 	%fd6, %fd4, %fd5;
	cvt.rn.f32.f64 	%f6, %fd6;
	st.global.f32 	[%rd10], %f6;
	ld.global.f32 	%f7, [%rd10+4];
	cvt.f64.f32 	%fd7, %f7;
	ld.global.f32 	%f8, [%rd11+4];
	ld.global.f32 	%f9, [%rd12+4];
	add.f32 	%f10, %f8, %f9;
	cvt.f64.f32 	%fd8, %f10;
	mul.f64 	%fd9, %fd8, 0d3FE0000000000000;
	fma.rn.f64 	%fd10, %fd9, 0d3F40000000000000, %fd7;
	ld.global.f32 	%f11, [%rd13+4];
	cvt.f64.f32 	%fd11, %f11;
	add.f64 	%fd12, %fd10, %fd11;
	cvt.rn.f32.f64 	%f12, %fd12;
	st.global.f32 	[%rd10+4], %f12;
	ld.global.f32 	%f13, [%rd10+8];
	cvt.f64.f32 	%fd13, %f13;
	ld.global.f32 	%f14, [%rd11+8];
	ld.global.f32 	%f15, [%rd12+8];
	add.f32 	%f16, %f14, %f15;
	cvt.f64.f32 	%fd14, %f16;
	mul.f64 	%fd15, %fd14, 0d3FE0000000000000;
	fma.rn.f64 	%fd16, %fd15, 0d3F40000000000000, %fd13;
	ld.global.f32 	%f17, [%rd13+8];
	cvt.f64.f32 	%fd17, %f17;
	add.f64 	%fd18, %fd16, %fd17;
	cvt.rn.f32.f64 	%f18, %fd18;
	st.global.f32 	[%rd10+8], %f18;
$L__BB9_2:
	ret;

}


// ===== COMPILED SASS (sm_100) =====

	.target	sm_100

	.elftype	@"ET_EXEC"


//--------------------- .note.nv.tkinfo           --------------------------
	.section	.note.nv.tkinfo,"",@"SHT_NOTE"
	.sectionflags	@"SHF_NOTE_NV_TKINFO"
	.tkinfo
        /*0018*/ 	.word	0x00000002
        /*0030*/ 	.string	""
        /*0030*/ 	.string	"ptxas"
        /*0030*/ 	.string	"Cuda compilation tools, release 13.0, V13.0.88"
        /*0030*/ 	.string	"Build cuda_13.0.r13.0/compiler.36424714_0"
        /*0030*/ 	.string	"-arch sm_100 -m 64 "



//--------------------- .note.nv.cuinfo           --------------------------
	.section	.note.nv.cuinfo,"",@"SHT_NOTE"
	.sectionflags	@"SHF_NOTE_NV_CUINFO"
        /*0018*/ 	.short	0x0002
        /*001a*/ 	.short	0x0064
        /*001c*/ 	.short	0x0082
	.zero		2


//--------------------- .nv.info                  --------------------------
	.section	.nv.info,"",@"SHT_CUDA_INFO"
	.align	4


	//----- nvinfo : EIATTR_REGCOUNT
	.align		4
        /*0000*/ 	.byte	0x04, 0x2f
        /*0002*/ 	.short	(.L_10 - .L_9)
	.align		4
.L_9:
        /*0004*/ 	.word	index@(_Z10setup_PRNGiP24curandStatePhilox4_32_10)
        /*0008*/ 	.word	0x00000016


	//----- nvinfo : EIATTR_FRAME_SIZE
	.align		4
.L_10:
        /*000c*/ 	.byte	0x04, 0x11
        /*000e*/ 	.short	(.L_12 - .L_11)
	.align		4
.L_11:
        /*0010*/ 	.word	index@(_Z10setup_PRNGiP24curandStatePhilox4_32_10)
        /*0014*/ 	.word	0x00000000


	//----- nvinfo : EIATTR_REGCOUNT
	.align		4
.L_12:
        /*0018*/ 	.byte	0x04, 0x2f
        /*001a*/ 	.short	(.L_14 - .L_13)
	.align		4
.L_13:
        /*001c*/ 	.word	index@(_Z9call_PRNGfPfP24curandStatePhilox4_32_10)
        /*0020*/ 	.word	0x00000014


	//----- nvinfo : EIATTR_FRAME_SIZE
	.align		4
.L_14:
        /*0024*/ 	.byte	0x04, 0x11
        /*0026*/ 	.short	(.L_16 - .L_15)
	.align		4
.L_15:
        /*0028*/ 	.word	index@($__internal_7_$__cuda_sm20_sqrt_rn_f32_slowpath)
        /*002c*/ 	.word	0x00000000


	//----- nvinfo : EIATTR_FRAME_SIZE
	.align		4
.L_16:
        /*0030*/ 	.byte	0x04, 0x11
        /*0032*/ 	.short	(.L_18 - .L_17)
	.align		4
.L_17:
        /*0034*/ 	.word	index@(_Z9call_PRNGfPfP24curandStatePhilox4_32_10)
        /*0038*/ 	.word	0x00000000


	//----- nvinfo : EIATTR_REGCOUNT
	.align		4
.L_18:
        /*003c*/ 	.byte	0x04, 0x2f
        /*003e*/ 	.short	(.L_20 - .L_19)
	.align		4
.L_19:
        /*0040*/ 	.word	index@(_Z13calc_extern_fiPfS_)
        /*0044*/ 	.word	0x0000000e


	//----- nvinfo : EIATTR_FRAME_SIZE
	.align		4
.L_20:
        /*0048*/ 	.byte	0x04, 0x11
        /*004a*/ 	.short	(.L_22 - .L_21)
	.align		4
.L_21:
        /*004c*/ 	.word	index@(_Z13calc_extern_fiPfS_)
        /*0050*/ 	.word	0x00000000


	//----- nvinfo : EIATTR_REGCOUNT
	.align		4
.L_22:
        /*0054*/ 	.byte	0x04, 0x2f
        /*0056*/ 	.short	(.L_24 - .L_23)
	.align		4
.L_23:
        /*0058*/ 	.word	index@(_Z13calc_sphere_fifPfS_)
        /*005c*/ 	.word	0x0000001f


	//----- nvinfo : EIATTR_FRAME_SIZE
	.align		4
.L_24:
        /*0060*/ 	.byte	0x04, 0x11
        /*0062*/ 	.short	(.L_26 - .L_25)
	.align		4
.L_25:
        /*0064*/ 	.word	index@($__internal_6_$__cuda_sm3x_div_rn_noftz_f32_slowpath)
        /*0068*/ 	.word	0x00000000


	//----- nvinfo : EIATTR_FRAME_SIZE
	.align		4
.L_26:
        /*006c*/ 	.byte	0x04, 0x11
        /*006e*/ 	.short	(.L_28 - .L_27)
	.align		4
.L_27:
        /*0070*/ 	.word	index@($__internal_5_$__cuda_sm20_sqrt_rn_f32_slowpath)
        /*0074*/ 	.word	0x00000000


	//----- nvinfo : EIATTR_FRAME_SIZE
	.align		4
.L_28:
        /*0078*/ 	.byte	0x04, 0x11
        /*007a*/ 	.short	(.L_30 - .L_29)
	.align		4
.L_29:
        /*007c*/ 	.word	index@($__internal_4_$__cuda_sm20_div_rn_f64_full)
        /*0080*/ 	.word	0x00000000


	//----- nvinfo : EIATTR_FRAME_SIZE
	.align		4
.L_30:
        /*0084*/ 	.byte	0x04, 0x11
        /*0086*/ 	.short	(.L_32 - .L_31)
	.align		4
.L_31:
        /*0088*/ 	.word	index@(_Z13calc_sphere_fifPfS_)
        /*008c*/ 	.word	0x00000000


	//----- nvinfo : EIATTR_REGCOUNT
	.align		4
.L_32:
        /*0090*/ 	.byte	0x04, 0x2f
        /*0092*/ 	.short	(.L_34 - .L_33)
	.align		4
.L_33:
        /*0094*/ 	.word	index@(_Z10calc_bondsiPfS_S_)
        /*0098*/ 	.word	0x00000012


	//----- nvinfo : EIATTR_FRAME_SIZE
	.align		4
.L_34:
        /*009c*/ 	.byte	0x04, 0x11
        /*009e*/ 	.short	(.L_36 - .L_35)
	.align		4
.L_35:
        /*00a0*/ 	.word	index@($__internal_3_$__cuda_sm20_sqrt_rn_f32_slowpath)
        /*00a4*/ 	.word	0x00000000


	//----- nvinfo : EIATTR_FRAME_SIZE
	.align		4
.L_36:
        /*00a8*/ 	.byte	0x04, 0x11
        /*00aa*/ 	.short	(.L_38 - .L_37)
	.align		4
.L_37:
        /*00ac*/ 	.word	index@($__internal_2_$__cuda_sm20_rcp_rn_f32_slowpath)
        /*00b0*/ 	.word	0x00000000


	//----- nvinfo : EIATTR_FRAME_SIZE
	.align		4
.L_38:
        /*00b4*/ 	.byte	0x04, 0x11
        /*00b6*/ 	.short	(.L_40 - .L_39)
	.align		4
.L_39:
        /*00b8*/ 	.word	index@(_Z10calc_bondsiPfS_S_)
        /*00bc*/ 	.word	0x00000000


	//----- nvinfo : EIATTR_REGCOUNT
	.align		4
.L_40:
        /*00c0*/ 	.byte	0x04, 0x2f
        /*00c2*/ 	.short	(.L_42 - .L_41)
	.align		4
.L_41:
        /*00c4*/ 	.word	index@(_Z12calc_cosinesiPfS_S_)
        /*00c8*/ 	.word	0x00000012


	//----- nvinfo : EIATTR_FRAME_SIZE
	.align		4
.L_42:
        /*00cc*/ 	.byte	0x04, 0x11
        /*00ce*/ 	.short	(.L_44 - .L_43)
	.align		4
.L_43:
        /*00d0*/ 	.word	index@(_Z12calc_cosinesiPfS_S_)
        /*00d4*/ 	.word	0x00000000


	//----- nvinfo : EIATTR_REGCOUNT
	.align		4
.L_44:
        /*00d8*/ 	.byte	0x04, 0x2f
        /*00da*/ 	.short	(.L_46 - .L_45)
	.align		4
.L_45:
        /*00dc*/ 	.word	index@(_Z13calc_intern_fiPfS_S_S_)
        /*00e0*/ 	.word	0x0000001c


	//----- nvinfo : EIATTR_FRAME_SIZE
	.align		4
.L_46:
        /*00e4*/ 	.byte	0x04, 0x11
        /*00e6*/ 	.short	(.L_48 - .L_47)
	.align		4
.L_47:
        /*00e8*/ 	.word	index@(_Z13calc_intern_fiPfS_S_S_)
        /*00ec*/ 	.word	0x00000000


	//----- nvinfo : EIATTR_REGCOUNT
	.align		4
.L_48:
        /*00f0*/ 	.byte	0x04, 0x2f
        /*00f2*/ 	.short	(.L_50 - .L_49)
	.align		4
.L_49:
        /*00f4*/ 	.word	index@(_Z14calc_exclvol_fiPfS_)
        /*00f8*/ 	.word	0x00000026


	//----- nvinfo : EIATTR_FRAME_SIZE
	.align		4
.L_50:
        /*00fc*/ 	.byte	0x04, 0x11
        /*00fe*/ 	.short	(.L_52 - .L_51)
	.align		4
.L_51:
        /*0100*/ 	.word	index@($__internal_1_$__cuda_sm20_sqrt_rn_f32_slowpath)
        /*0104*/ 	.word	0x00000000


	//----- nvinfo : EIATTR_FRAME_SIZE
	.align		4
.L_52:
        /*0108*/ 	.byte	0x04, 0x11
        /*010a*/ 	.short	(.L_54 - .L_53)
	.align		4
.L_53:
        /*010c*/ 	.word	index@($__internal_0_$__cuda_sm20_div_rn_f64_full)
        /*0110*/ 	.word	0x00000000


	//----- nvinfo : EIATTR_FRAME_SIZE
	.align		4
.L_54:
        /*0114*/ 	.byte	0x04, 0x11
        /*0116*/ 	.short	(.L_56 - .L_55)
	.align		4
.L_55:
        /*0118*/ 	.word	index@(_Z14calc_exclvol_fiPfS_)
        /*011c*/ 	.word	0x00000000


	//----- nvinfo : EIATTR_REGCOUNT
	.align		4
.L_56:
        /*0120*/ 	.byte	0x04, 0x2f
        /*0122*/ 	.short	(.L_58 - .L_57)
	.align		4
.L_57:
        /*0124*/ 	.word	index@(_Z10RK_stage_1iPfS_S_S_)
        /*0128*/ 	.word	0x00000017


	//----- nvinfo : EIATTR_FRAME_SIZE
	.align		4
.L_58:
        /*012c*/ 	.byte	0x04, 0x11
        /*012e*/ 	.short	(.L_60 - .L_59)
	.align		4
.L_59:
        /*0130*/ 	.word	index@(_Z10RK_stage_1iPfS_S_S_)
        /*0134*/ 	.word	0x00000000


	//----- nvinfo : EIATTR_REGCOUNT
	.align		4
.L_60:
        /*0138*/ 	.byte	0x04, 0x2f
        /*013a*/ 	.short	(.L_62 - .L_61)
	.align		4
.L_61:
        /*013c*/ 	.word	index@(_Z10RK_stage_2iPfS_S_S_)
        /*0140*/ 	.word	0x00000016


	//----- nvinfo : EIATTR_FRAME_SIZE
	.align		4
.L_62:
        /*0144*/ 	.byte	0x04, 0x11
        /*0146*/ 	.short	(.L_64 - .L_63)
	.align		4
.L_63:
        /*0148*/ 	.word	index@(_Z10RK_stage_2iPfS_S_S_)
        /*014c*/ 	.word	0x00000000


	//----- nvinfo : EIATTR_MIN_STACK_SIZE
	.align		4
.L_64:
        /*0150*/ 	.byte	0x04, 0x12
        /*0152*/ 	.short	(.L_66 - .L_65)
	.align		4
.L_65:
        /*0154*/ 	.word	index@(_Z10RK_stage_2iPfS_S_S_)
        /*0158*/ 	.word	0x00000000


	//----- nvinfo : EIATTR_MIN_STACK_SIZE
	.align		4
.L_66:
        /*015c*/ 	.byte	0x04, 0x12
        /*015e*/ 	.short	(.L_68 - .L_67)
	.align		4
.L_67:
        /*0160*/ 	.word	index@(_Z10RK_stage_1iPfS_S_S_)
        /*0164*/ 	.word	0x00000000


	//----- nvinfo : EIATTR_MIN_STACK_SIZE
	.align		4
.L_68:
        /*0168*/ 	.byte	0x04, 0x12
        /*016a*/ 	.short	(.L_70 - .L_69)
	.align		4
.L_69:
        /*016c*/ 	.word	index@(_Z14calc_exclvol_fiPfS_)
        /*0170*/ 	.word	0x00000000


	//----- nvinfo : EIATTR_MIN_STACK_SIZE
	.align		4
.L_70:
        /*0174*/ 	.byte	0x04, 0x12
        /*0176*/ 	.short	(.L_72 - .L_71)
	.align		4
.L_71:
        /*0178*/ 	.word	index@(_Z13calc_intern_fiPfS_S_S_)
        /*017c*/ 	.word	0x00000000


	//----- nvinfo : EIATTR_MIN_STACK_SIZE
	.align		4
.L_72:
        /*0180*/ 	.byte	0x04, 0x12
        /*0182*/ 	.short	(.L_74 - .L_73)
	.align		4
.L_73:
        /*0184*/ 	.word	index@(_Z12calc_cosinesiPfS_S_)
        /*0188*/ 	.word	0x00000000


	//----- nvinfo : EIATTR_MIN_STACK_SIZE
	.align		4
.L_74:
        /*018c*/ 	.byte	0x04, 0x12
        /*018e*/ 	.short	(.L_76 - .L_75)
	.align		4
.L_75:
        /*0190*/ 	.word	index@(_Z10calc_bondsiPfS_S_)
        /*0194*/ 	.word	0x00000000


	//----- nvinfo : EIATTR_MIN_STACK_SIZE
	.align		4
.L_76:
        /*0198*/ 	.byte	0x04, 0x12
        /*019a*/ 	.short	(.L_78 - .L_77)
	.align		4
.L_77:
        /*019c*/ 	.word	index@(_Z13calc_sphere_fifPfS_)
        /*01a0*/ 	.word	0x00000000


	//----- nvinfo : EIATTR_MIN_STACK_SIZE
	.align		4
.L_78:
        /*01a4*/ 	.byte	0x04, 0x12
        /*01a6*/ 	.short	(.L_80 - .L_79)
	.align		4
.L_79:
        /*01a8*/ 	.word	index@(_Z13calc_extern_fiPfS_)
        /*01ac*/ 	.word	0x00000000


	//----- nvinfo : EIATTR_MIN_STACK_SIZE
	.align		4
.L_80:
        /*01b0*/ 	.byte	0x04, 0x12
        /*01b2*/ 	.short	(.L_82 - .L_81)
	.align		4
.L_81:
        /*01b4*/ 	.word	index@(_Z9call_PRNGfPfP24curandStatePhilox4_32_10)
        /*01b8*/ 	.word	0x00000000


	//----- nvinfo : EIATTR_MIN_STACK_SIZE
	.align		4
.L_82:
        /*01bc*/ 	.byte	0x04, 0x12
        /*01be*/ 	.short	(.L_84 - .L_83)
	.align		4
.L_83:
        /*01c0*/ 	.word	index@(_Z10setup_PRNGiP24curandStatePhilox4_32_10)
        /*01c4*/ 	.word	0x00000000
.L_84:


//--------------------- .nv.compat                --------------------------
	.section	.nv.compat,"",@"SHT_CUDA_COMPAT_INFO"
	.align	4
        /*0000*/ 	.byte	0x02, 0x09, 0x00, 0x00, 0x02, 0x02, 0x01, 0x00, 0x02, 0x05, 0x05, 0x00, 0x03, 0x07, 0x01, 0x01
        /*0010*/ 	.byte	0x02, 0x03, 0x00, 0x00, 0x02, 0x06, 0x01, 0x00, 0x04, 0x0b, 0x08, 0x00, 0x01, 0x00, 0x00, 0x00
        /*0020*/ 	.byte	0x00, 0x00, 0x00, 0x00


//--------------------- .nv.info._Z10RK_stage_2iPfS_S_S_ --------------------------
	.section	.nv.info._Z10RK_stage_2iPfS_S_S_,"",@"SHT_CUDA_INFO"
	.sectionflags	@""
	.align	4


	//----- nvinfo : EIATTR_CUDA_API_VERSION
	.align		4
        /*0000*/ 	.byte	0x04, 0x37
        /*0002*/ 	.short	(.L_86 - .L_85)
.L_85:
        /*0004*/ 	.word	0x00000082


	//----- nvinfo : EIATTR_KPARAM_INFO
	.align		4
.L_86:
        /*0008*/ 	.byte	0x04, 0x17
        /*000a*/ 	.short	(.L_88 - .L_87)
.L_87:
        /*000c*/ 	.word	0x00000000
        /*0010*/ 	.short	0x0004
        /*0012*/ 	.short	0x0020
        /*0014*/ 	.byte	0x00, 0xf5, 0x21, 0x00


	//----- nvinfo : EIATTR_KPARAM_INFO
	.align		4
.L_88:
        /*0018*/ 	.byte	0x04, 0x17
        /*001a*/ 	.short	(.L_90 - .L_89)
.L_89:
        /*001c*/ 	.word	0x00000000
        /*0020*/ 	.short	0x0003
        /*0022*/ 	.short	0x0018
        /*0024*/ 	.byte	0x00, 0xf5, 0x21, 0x00


	//----- nvinfo : EIATTR_KPARAM_INFO
	.align		4
.L_90:
        /*0028*/ 	.byte	0x04, 0x17
        /*002a*/ 	.short	(.L_92 - .L_91)
.L_91:
        /*002c*/ 	.word	0x00000000
        /*0030*/ 	.short	0x0002
        /*0032*/ 	.short	0x0010
        /*0034*/ 	.byte	0x00, 0xf5, 0x21, 0x00


	//----- nvinfo : EIATTR_KPARAM_INFO
	.align		4
.L_92:
        /*0038*/ 	.byte	0x04, 0x17
        /*003a*/ 	.short	(.L_94 - .L_93)
.L_93:
        /*003c*/ 	.word	0x00000000
        /*0040*/ 	.short	0x0001
        /*0042*/ 	.short	0x0008
        /*0044*/ 	.byte	0x00, 0xf5, 0x21, 0x00


	//----- nvinfo : EIATTR_KPARAM_INFO
	.align		4
.L_94:
        /*0048*/ 	.byte	0x04, 0x17
        /*004a*/ 	.short	(.L_96 - .L_95)
.L_95:
        /*004c*/ 	.word	0x00000000
        /*0050*/ 	.short	0x0000
        /*0052*/ 	.short	0x0000
        /*0054*/ 	.byte	0x00, 0xf0, 0x11, 0x00


	//----- nvinfo : EIATTR_SPARSE_MMA_MASK
	.align		4
.L_96:
        /*0058*/ 	.byte	0x03, 0x50
        /*005a*/ 	.short	0x0000


	//----- nvinfo : EIATTR_MAXREG_COUNT
	.align		4
        /*005c*/ 	.byte	0x03, 0x1b
        /*005e*/ 	.short	0x00ff


	//----- nvinfo : EIATTR_MERCURY_ISA_VERSION
	.align		4
        /*0060*/ 	.byte	0x03, 0x5f
        /*0062*/ 	.short	0x0101


	//----- nvinfo : EIATTR_VRC_CTA_INIT_COUNT
	.align		4
        /*0064*/ 	.byte	0x02, 0x4a
	.zero		1
	.zero		1


	//----- nvinfo : EIATTR_EXIT_INSTR_OFFSETS
	.align		4
        /*0068*/ 	.byte	0x04, 0x1c
        /*006a*/ 	.short	(.L_98 - .L_97)


	//   ....[0]....
.L_97:
        /*006c*/ 	.word	0x00000070


	//   ....[1]....
        /*0070*/ 	.word	0x00000390


	//----- nvinfo : EIATTR_CBANK_PARAM_SIZE
	.align		4
.L_98:
        /*0074*/ 	.byte	0x03, 0x19
        /*0076*/ 	.short	0x0028


	//----- nvinfo : EIATTR_PARAM_CBANK
	.align		4
        /*0078*/ 	.byte	0x04, 0x0a
        /*007a*/ 	.short	(.L_100 - .L_99)
	.align		4
.L_99:
        /*007c*/ 	.word	index@(.nv.constant0._Z10RK_stage_2iPfS_S_S_)
        /*0080*/ 	.short	0x0380
        /*0082*/ 	.short	0x0028


	//----- nvinfo : EIATTR_SW_WAR
	.align		4
.L_100:
        /*0084*/ 	.byte	0x04, 0x36
        /*0086*/ 	.short	(.L_102 - .L_101)
.L_101:
        /*0088*/ 	.word	0x00000008
.L_102:


//--------------------- .nv.info._Z10RK_stage_1iPfS_S_S_ --------------------------
	.section	.nv.info._Z10RK_stage_1iPfS_S_S_,"",@"SHT_CUDA_INFO"
	.sectionflags	@""
	.align	4


	//----- nvinfo : EIATTR_CUDA_API_VERSION
	.align		4
        /*0000*/ 	.byte	0x04, 0x37
        /*0002*/ 	.short	(.L_104 - .L_103)
.L_103:
        /*0004*/ 	.word	0x00000082


	//----- nvinfo : EIATTR_KPARAM_INFO
	.align		4
.L_104:
        /*0008*/ 	.byte	0x04, 0x17
        /*000a*/ 	.short	(.L_106 - .L_105)
.L_105:
        /*000c*/ 	.word	0x00000000
        /*0010*/ 	.short	0x0004
        /*0012*/ 	.short	0x0020
        /*0014*/ 	.byte	0x00, 0xf5, 0x21, 0x00


	//----- nvinfo : EIATTR_KPARAM_INFO
	.align		4
.L_106:
        /*0018*/ 	.byte	0x04, 0x17
        /*001a*/ 	.short	(.L_108 - .L_107)
.L_107:
        /*001c*/ 	.word	0x00000000
        /*0020*/ 	.short	0x0003
        /*0022*/ 	.short	0x0018
        /*0024*/ 	.byte	0x00, 0xf5, 0x21, 0x00


	//----- nvinfo : EIATTR_KPARAM_INFO
	.align		4
.L_108:
        /*0028*/ 	.byte	0x04, 0x17
        /*002a*/ 	.short	(.L_110 - .L_109)
.L_109:
        /*002c*/ 	.word	0x00000000
        /*0030*/ 	.short	0x0002
        /*0032*/ 	.short	0x0010
        /*0034*/ 	.byte	0x00, 0xf5, 0x21, 0x00


	//----- nvinfo : EIATTR_KPARAM_INFO
	.align		4
.L_110:
        /*0038*/ 	.byte	0x04, 0x17
        /*003a*/ 	.short	(.L_112 - .L_111)
.L_111:
        /*003c*/ 	.word	0x00000000
        /*0040*/ 	.short	0x0001
        /*0042*/ 	.short	0x0008
        /*0044*/ 	.byte	0x00, 0xf5, 0x21, 0x00


	//----- nvinfo : EIATTR_KPARAM_INFO
	.align		4
.L_112:
        /*0048*/ 	.byte	0x04, 0x17
        /*004a*/ 	.short	(.L_114 - .L_113)
.L_113:
        /*004c*/ 	.word	0x00000000
        /*0050*/ 	.short	0x0000
        /*0052*/ 	.short	0x0000
        /*0054*/ 	.byte	0x00, 0xf0, 0x11, 0x00


	//----- nvinfo : EIATTR_SPARSE_MMA_MASK
	.align		4
.L_114:
        /*0058*/ 	.byte	0x03, 0x50
        /*005a*/ 	.short	0x0000


	//----- nvinfo : EIATTR_MAXREG_COUNT
	.align		4
        /*005c*/ 	.byte	0x03, 0x1b
        /*005e*/ 	.short	0x00ff


	//----- nvinfo : EIATTR_MERCURY_ISA_VERSION
	.align		4
        /*0060*/ 	.byte	0x03, 0x5f
        /*0062*/ 	.short	0x0101


	//----- nvinfo : EIATTR_VRC_CTA_INIT_COUNT
	.align		4
        /*0064*/ 	.byte	0x02, 0x4a
	.zero		1
	.zero		1


	//----- nvinfo : EIATTR_EXIT_INSTR_OFFSETS
	.align		4
        /*0068*/ 	.byte	0x04, 0x1c
        /*006a*/ 	.short	(.L_116 - .L_115)


	//   ....[0]....
.L_115:
        /*006c*/ 	.word	0x00000070


	//   ....[1]....
        /*0070*/ 	.word	0x00000300


	//----- nvinfo : EIATTR_CBANK_PARAM_SIZE
	.align		4
.L_116:
        /*0074*/ 	.byte	0x03, 0x19
        /*0076*/ 	.short	0x0028


	//----- nvinfo : EIATTR_PARAM_CBANK
	.align		4
        /*0078*/ 	.byte	0x04, 0x0a
        /*007a*/ 	.short	(.L_118 - .L_117)
	.align		4
.L_117:
        /*007c*/ 	.word	index@(.nv.constant0._Z10RK_stage_1iPfS_S_S_)
        /*0080*/ 	.short	0x0380
        /*0082*/ 	.short	0x0028


	//----- nvinfo : EIATTR_SW_WAR
	.align		4
.L_118:
        /*0084*/ 	.byte	0x04, 0x36
        /*0086*/ 	.short	(.L_120 - .L_119)
.L_119:
        /*0088*/ 	.word	0x00000008
.L_120:


//--------------------- .nv.info._Z14calc_exclvol_fiPfS_ --------------------------
	.section	.nv.info._Z14calc_exclvol_fiPfS_,"",@"SHT_CUDA_INFO"
	.sectionflags	@""
	.align	4


	//----- nvinfo : EIATTR_CUDA_API_VERSION
	.align		4
        /*0000*/ 	.byte	0x04, 0x37
        /*0002*/ 	.short	(.L_122 - .L_121)
.L_121:
        /*0004*/ 	.word	0x00000082


	//----- nvinfo : EIATTR_KPARAM_INFO
	.align		4
.L_122:
        /*0008*/ 	.byte	0x04, 0x17
        /*000a*/ 	.short	(.L_124 - .L_123)
.L_123:
        /*000c*/ 	.word	0x00000000
        /*0010*/ 	.short	0x0002
        /*0012*/ 	.short	0x0010
        /*0014*/ 	.byte	0x00, 0xf5, 0x21, 0x00


	//----- nvinfo : EIATTR_KPARAM_INFO
	.align		4
.L_124:
        /*0018*/ 	.byte	0x04, 0x17
        /*001a*/ 	.short	(.L_126 - .L_125)
.L_125:
        /*001c*/ 	.word	0x00000000
        /*0020*/ 	.short	0x0001
        /*0022*/ 	.short	0x0008
        /*0024*/ 	.byte	0x00, 0xf5, 0x21, 0x00


	//----- nvinfo : EIATTR_KPARAM_INFO
	.align		4
.L_126:
        /*0028*/ 	.byte	0x04, 0x17
        /*002a*/ 	.short	(.L_128 - .L_127)
.L_127:
        /*002c*/ 	.word	0x00000000
        /*0030*/ 	.short	0x0000
        /*0032*/ 	.short	0x0000
        /*0034*/ 	.byte	0x00, 0xf0, 0x11, 0x00


	//----- nvinfo : EIATTR_SPARSE_MMA_MASK
	.align		4
.L_128:
        /*0038*/ 	.byte	0x03, 0x50
        /*003a*/ 	.short	0x0000


	//----- nvinfo : EIATTR_MAXREG_COUNT
	.align		4
        /*003c*/ 	.byte	0x03, 0x1b
        /*003e*/ 	.short	0x00ff


	//----- nvinfo : EIATTR_MERCURY_ISA_VERSION
	.align		4
        /*0040*/ 	.byte	0x03, 0x5f
        /*0042*/ 	.short	0x0101


	//----- nvinfo : EIATTR_VRC_CTA_INIT_COUNT
	.align		4
        /*0044*/ 	.byte	0x02, 0x4a
	.zero		1
	.zero		1


	//----- nvinfo : EIATTR_EXIT_INSTR_OFFSETS
	.align		4
        /*0048*/ 	.byte	0x04, 0x1c
        /*004a*/ 	.short	(.L_130 - .L_129)


	//   ....[0]....
.L_129:
        /*004c*/ 	.word	0x00000070


	//   ....[1]....
        /*0050*/ 	.word	0x00000a00


	//   ....[2]....
        /*0054*/ 	.word	0x000012f0


	//----- nvinfo : EIATTR_CRS_STACK_SIZE
	.align		4
.L_130:
        /*0058*/ 	.byte	0x04, 0x1e
        /*005a*/ 	.short	(.L_132 - .L_131)
.L_131:
        /*005c*/ 	.word	0x00000000


	//----- nvinfo : EIATTR_CBANK_PARAM_SIZE
	.align		4
.L_132:
        /*0060*/ 	.byte	0x03, 0x19
        /*0062*/ 	.short	0x0018


	//----- nvinfo : EIATTR_PARAM_CBANK
	.align		4
        /*0064*/ 	.byte	0x04, 0x0a
        /*0066*/ 	.short	(.L_134 - .L_133)
	.align		4
.L_133:
        /*0068*/ 	.word	index@(.nv.constant0._Z14calc_exclvol_fiPfS_)
        /*006c*/ 	.short	0x0380
        /*006e*/ 	.short	0x0018


	//----- nvinfo : EIATTR_SW_WAR
	.align		4
.L_134:
        /*0070*/ 	.byte	0x04, 0x36
        /*0072*/ 	.short	(.L_136 - .L_135)
.L_135:
        /*0074*/ 	.word	0x00000008
.L_136:


//--------------------- .nv.info._Z13calc_intern_fiPfS_S_S_ --------------------------
	.section	.nv.info._Z13calc_intern_fiPfS_S_S_,"",@"SHT_CUDA_INFO"
	.sectionflags	@""
	.align	4


	//----- nvinfo : EIATTR_CUDA_API_VERSION
	.align		4
        /*0000*/ 	.byte	0x04, 0x37
        /*0002*/ 	.short	(.L_138 - .L_137)
.L_137:
        /*0004*/ 	.word	0x00000082


	//----- nvinfo : EIATTR_KPARAM_INFO
	.align		4
.L_138:
        /*0008*/ 	.byte	0x04, 0x17
        /*000a*/ 	.short	(.L_140 - .L_139)
.L_139:
        /*000c*/ 	.word	0x00000000
        /*0010*/ 	.short	0x0004
        /*0012*/ 	.short	0x0020
        /*0014*/ 	.byte	0x00, 0xf5, 0x21, 0x00


	//----- nvinfo : EIATTR_KPARAM_INFO
	.align		4
.L_140:
        /*0018*/ 	.byte	0x04, 0x17
        /*001a*/ 	.short	(.L_142 - .L_141)
.L_141:
        /*001c*/ 	.word	0x00000000
        /*0020*/ 	.short	0x0003
        /*0022*/ 	.short	0x0018
        /*0024*/ 	.byte	0x00, 0xf5, 0x21, 0x00


	//----- nvinfo : EIATTR_KPARAM_INFO
	.align		4
.L_142:
        /*0028*/ 	.byte	0x04, 0x17
        /*002a*/ 	.short	(.L_144 - .L_143)
.L_143:
        /*002c*/ 	.word	0x00000000
        /*0030*/ 	.short	0x0002
        /*0032*/ 	.short	0x0010
        /*0034*/ 	.byte	0x00, 0xf5, 0x21, 0x00


	//----- nvinfo : EIATTR_KPARAM_INFO
	.align		4
.L_144:
        /*0038*/ 	.byte	0x04, 0x17
        /*003a*/ 	.short	(.L_146 - .L_145)
.L_145:
        /*003c*/ 	.word	0x00000000
        /*0040*/ 	.short	0x0001
        /*0042*/ 	.short	0x0008
        /*0044*/ 	.byte	0x00, 0xf5, 0x21, 0x00


	//----- nvinfo : EIATTR_KPARAM_INFO
	.align		4
.L_146:
        /*0048*/ 	.byte	0x04, 0x17
        /*004a*/ 	.short	(.L_148 - .L_147)
.L_147:
        /*004c*/ 	.word	0x00000000
        /*0050*/ 	.short	0x0000
        /*0052*/ 	.short	0x0000
        /*0054*/ 	.byte	0x00, 0xf0, 0x11, 0x00


	//----- nvinfo : EIATTR_SPARSE_MMA_MASK
	.align		4
.L_148:
        /*0058*/ 	.byte	0x03, 0x50
        /*005a*/ 	.short	0x0000


	//----- nvinfo : EIATTR_MAXREG_COUNT
	.align		4
        /*005c*/ 	.byte	0x03, 0x1b
        /*005e*/ 	.short	0x00ff


	//----- nvinfo : EIATTR_MERCURY_ISA_VERSION
	.align		4
        /*0060*/ 	.byte	0x03, 0x5f
        /*0062*/ 	.short	0x0101


	//----- nvinfo : EIATTR_VRC_CTA_INIT_COUNT
	.align		4
        /*0064*/ 	.byte	0x02, 0x4a
	.zero		1
	.zero		1


	//----- nvinfo : EIATTR_EXIT_INSTR_OFFSETS
	.align		4
        /*0068*/ 	.byte	0x04, 0x1c
        /*006a*/ 	.short	(.L_150 - .L_149)


	//   ....[0]....
.L_149:
        /*006c*/ 	.word	0x00000070


	//   ....[1]....
        /*0070*/ 	.word	0x00001210


	//----- nvinfo : EIATTR_CBANK_PARAM_SIZE
	.align		4
.L_150:
        /*0074*/ 	.byte	0x03, 0x19
        /*0076*/ 	.short	0x0028


	//----- nvinfo : EIATTR_PARAM_CBANK
	.align		4
        /*0078*/ 	.byte	0x04, 0x0a
        /*007a*/ 	.short	(.L_152 - .L_151)
	.align		4
.L_151:
        /*007c*/ 	.word	index@(.nv.constant0._Z13calc_intern_fiPfS_S_S_)
        /*0080*/ 	.short	0x0380
        /*0082*/ 	.short	0x0028


	//----- nvinfo : EIATTR_SW_WAR
	.align		4
.L_152:
        /*0084*/ 	.byte	0x04, 0x36
        /*0086*/ 	.short	(.L_154 - .L_153)
.L_153:
        /*0088*/ 	.word	0x00000008
.L_154:


//--------------------- .nv.info._Z12calc_cosinesiPfS_S_ --------------------------
	.section	.nv.info._Z12calc_cosinesiPfS_S_,"",@"SHT_CUDA_INFO"
	.sectionflags	@""
	.align	4


	//----- nvinfo : EIATTR_CUDA_API_VERSION
	.align		4
        /*0000*/ 	.byte	0x04, 0x37
        /*0002*/ 	.short	(.L_156 - .L_155)
.L_155:
        /*0004*/ 	.word	0x00000082


	//----- nvinfo : EIATTR_KPARAM_INFO
	.align		4
.L_156:
        /*0008*/ 	.byte	0x04, 0x17
        /*000a*/ 	.short	(.L_158 - .L_157)
.L_157:
        /*000c*/ 	.word	0x00000000
        /*0010*/ 	.short	0x0003
        /*0012*/ 	.short	0x0018
        /*0014*/ 	.byte	0x00, 0xf5, 0x21, 0x00


	//----- nvinfo : EIATTR_KPARAM_INFO
	.align		4
.L_158:
        /*0018*/ 	.byte	0x04, 0x17
        /*001a*/ 	.short	(.L_160 - .L_159)
.L_159:
        /*001c*/ 	.word	0x00000000
        /*0020*/ 	.short	0x0002
        /*0022*/ 	.short	0x0010
        /*0024*/ 	.byte	0x00, 0xf5, 0x21, 0x00


	//----- nvinfo : EIATTR_KPARAM_INFO
	.align		4
.L_160:
        /*0028*/ 	.byte	0x04, 0x17
        /*002a*/ 	.short	(.L_162 - .L_161)
.L_161:
        /*002c*/ 	.word	0x00000000
        /*0030*/ 	.short	0x0001
        /*0032*/ 	.short	0x0008
        /*0034*/ 	.byte	0x00, 0xf5, 0x21, 0x00


	//----- nvinfo : EIATTR_KPARAM_INFO
	.align		4
.L_162:
        /*0038*/ 	.byte	0x04, 0x17
        /*003a*/ 	.short	(.L_164 - .L_163)
.L_163:
        /*003c*/ 	.word	0x00000000
        /*0040*/ 	.short	0x0000
        /*0042*/ 	.short	0x0000
        /*0044*/ 	.byte	0x00, 0xf0, 0x11, 0x00


	//----- nvinfo : EIATTR_SPARSE_MMA_MASK
	.align		4
.L_164:
        /*0048*/ 	.byte	0x03, 0x50
        /*004a*/ 	.short	0x0000


	//----- nvinfo : EIATTR_MAXREG_COUNT
	.align		4
        /*004c*/ 	.byte	0x03, 0x1b
        /*004e*/ 	.short	0x00ff


	//----- nvinfo : EIATTR_MERCURY_ISA_VERSION
	.align		4
        /*0050*/ 	.byte	0x03, 0x5f
        /*0052*/ 	.short	0x0101


	//----- nvinfo : EIATTR_VRC_CTA_INIT_COUNT
	.align		4
        /*0054*/ 	.byte	0x02, 0x4a
	.zero		1
	.zero		1


	//----- nvinfo : EIATTR_EXIT_INSTR_OFFSETS
	.align		4
        /*0058*/ 	.byte	0x04, 0x1c
        /*005a*/ 	.short	(.L_166 - .L_165)


	//   ....[0]....
.L_165:
        /*005c*/ 	.word	0x00000080


	//   ....[1]....
        /*0060*/ 	.word	0x00000230


	//----- nvinfo : EIATTR_CBANK_PARAM_SIZE
	.align		4
.L_166:
        /*0064*/ 	.byte	0x03, 0x19
        /*0066*/ 	.short	0x0020


	//----- nvinfo : EIATTR_PARAM_CBANK
	.align		4
        /*0068*/ 	.byte	0x04, 0x0a
        /*006a*/ 	.short	(.L_168 - .L_167)
	.align		4
.L_167:
        /*006c*/ 	.word	index@(.nv.constant0._Z12calc_cosinesiPfS_S_)
        /*0070*/ 	.short	0x0380
        /*0072*/ 	.short	0x0020


	//----- nvinfo : EIATTR_SW_WAR
	.align		4
.L_168:
        /*0074*/ 	.byte	0x04, 0x36
        /*0076*/ 	.short	(.L_170 - .L_169)
.L_169:
        /*0078*/ 	.word	0x00000008
.L_170:


//--------------------- .nv.info._Z10calc_bondsiPfS_S_ --------------------------
	.section	.nv.info._Z10calc_bondsiPfS_S_,"",@"SHT_CUDA_INFO"
	.sectionflags	@""
	.align	4


	//----- nvinfo : EIATTR_CUDA_API_VERSION
	.align		4
        /*0000*/ 	.byte	0x04, 0x37
        /*0002*/ 	.short	(.L_172 - .L_171)
.L_171:
        /*0004*/ 	.word	0x00000082


	//----- nvinfo : EIATTR_KPARAM_INFO
	.align		4
.L_172:
        /*0008*/ 	.byte	0x04, 0x17
        /*000a*/ 	.short	(.L_174 - .L_173)
.L_173:
        /*000c*/ 	.word	0x00000000
        /*0010*/ 	.short	0x0003
        /*0012*/ 	.short	0x0018
        /*0014*/ 	.byte	0x00, 0xf5, 0x21, 0x00


	//----- nvinfo : EIATTR_KPARAM_INFO
	.align		4
.L_174:
        /*0018*/ 	.byte	0x04, 0x17
        /*001a*/ 	.short	(.L_176 - .L_175)
.L_175:
        /*001c*/ 	.word	0x00000000
        /*0020*/ 	.short	0x0002
        /*0022*/ 	.short	0x0010
        /*0024*/ 	.byte	0x00, 0xf5, 0x21, 0x00


	//----- nvinfo : EIATTR_KPARAM_INFO
	.align		4
.L_176:
        /*0028*/ 	.byte	0x04, 0x17
        /*002a*/ 	.short	(.L_178 - .L_177)
.L_177:
        /*002c*/ 	.word	0x00000000
        /*0030*/ 	.short	0x0001
        /*0032*/ 	.short	0x0008
        /*0034*/ 	.byte	0x00, 0xf5, 0x21, 0x00


	//----- nvinfo : EIATTR_KPARAM_INFO
	.align		4
.L_178:
        /*0038*/ 	.byte	0x04, 0x17
        /*003a*/ 	.short	(.L_180 - .L_179)
.L_179:
        /*003c*/ 	.word	0x00000000
        /*0040*/ 	.short	0x0000
        /*0042*/ 	.short	0x0000
        /*0044*/ 	.byte	0x00, 0xf0, 0x11, 0x00


	//----- nvinfo : EIATTR_SPARSE_MMA_MASK
	.align		4
.L_180:
        /*0048*/ 	.byte	0x03, 0x50
        /*004a*/ 	.short	0x0000


	//----- nvinfo : EIATTR_MAXREG_COUNT
	.align		4
        /*004c*/ 	.byte	0x03, 0x1b
        /*004e*/ 	.short	0x00ff


	//----- nvinfo : EIATTR_MERCURY_ISA_VERSION
	.align		4
        /*0050*/ 	.byte	0x03, 0x5f
        /*0052*/ 	.short	0x0101


	//----- nvinfo : EIATTR_VRC_CTA_INIT_COUNT
	.align		4
        /*0054*/ 	.byte	0x02, 0x4a
	.zero		1
	.zero		1


	//----- nvinfo : EIATTR_EXIT_INSTR_OFFSETS
	.align		4
        /*0058*/ 	.byte	0x04, 0x1c
        /*005a*/ 	.short	(.L_182 - .L_181)


	//   ....[0]....
.L_181:
        /*005c*/ 	.word	0x00000080


	//   ....[1]....
        /*0060*/ 	.word	0x00000420


	//----- nvinfo : EIATTR_CRS_STACK_SIZE
	.align		4
.L_182:
        /*0064*/ 	.byte	0x04, 0x1e
        /*0066*/ 	.short	(.L_184 - .L_183)
.L_183:
        /*0068*/ 	.word	0x00000000


	//----- nvinfo : EIATTR_CBANK_PARAM_SIZE
	.align		4
.L_184:
        /*006c*/ 	.byte	0x03, 0x19
        /*006e*/ 	.short	0x0020


	//----- nvinfo : EIATTR_PARAM_CBANK
	.align		4
        /*0070*/ 	.byte	0x04, 0x0a
        /*0072*/ 	.short	(.L_186 - .L_185)
	.align		4
.L_185:
        /*0074*/ 	.word	index@(.nv.constant0._Z10calc_bondsiPfS_S_)
        /*0078*/ 	.short	0x0380
        /*007a*/ 	.short	0x0020


	//----- nvinfo : EIATTR_SW_WAR
	.align		4
.L_186:
        /*007c*/ 	.byte	0x04, 0x36
        /*007e*/ 	.short	(.L_188 - .L_187)
.L_187:
        /*0080*/ 	.word	0x00000008
.L_188:


//--------------------- .nv.info._Z13calc_sphere_fifPfS_ --------------------------
	.section	.nv.info._Z13calc_sphere_fifPfS_,"",@"SHT_CUDA_INFO"
	.sectionflags	@""
	.align	4


	//----- nvinfo : EIATTR_CUDA_API_VERSION
	.align		4
        /*0000*/ 	.byte	0x04, 0x37
        /*0002*/ 	.short	(.L_190 - .L_189)
.L_189:
        /*0004*/ 	.word	0x00000082


	//----- nvinfo : EIATTR_KPARAM_INFO
	.align		4
.L_190:
        /*0008*/ 	.byte	0x04, 0x17
        /*000a*/ 	.short	(.L_192 - .L_191)
.L_191:
        /*000c*/ 	.word	0x00000000
        /*0010*/ 	.short	0x0003
        /*0012*/ 	.short	0x0010
        /*0014*/ 	.byte	0x00, 0xf5, 0x21, 0x00


	//----- nvinfo : EIATTR_KPARAM_INFO
	.align		4
.L_192:
        /*0018*/ 	.byte	0x04, 0x17
        /*001a*/ 	.short	(.L_194 - .L_193)
.L_193:
        /*001c*/ 	.word	0x00000000
        /*0020*/ 	.short	0x0002
        /*0022*/ 	.short	0x0008
        /*0024*/ 	.byte	0x00, 0xf5, 0x21, 0x00


	//----- nvinfo : EIATTR_KPARAM_INFO
	.align		4
.L_194:
        /*0028*/ 	.byte	0x04, 0x17
        /*002a*/ 	.short	(.L_196 - .L_195)
.L_195:
        /*002c*/ 	.word	0x00000000
        /*0030*/ 	.short	0x0001
        /*0032*/ 	.short	0x0004
        /*0034*/ 	.byte	0x00, 0xf0, 0x11, 0x00


	//----- nvinfo : EIATTR_KPARAM_INFO
	.align		4
.L_196:
        /*0038*/ 	.byte	0x04, 0x17
        /*003a*/ 	.short	(.L_198 - .L_197)
.L_197:
        /*003c*/ 	.word	0x00000000
        /*0040*/ 	.short	0x0000
        /*0042*/ 	.short	0x0000
        /*0044*/ 	.byte	0x00, 0xf0, 0x11, 0x00


	//----- nvinfo : EIATTR_SPARSE_MMA_MASK
	.align		4
.L_198:
        /*0048*/ 	.byte	0x03, 0x50
        /*004a*/ 	.short	0x0000


	//----- nvinfo : EIATTR_MAXREG_COUNT
	.align		4
        /*004c*/ 	.byte	0x03, 0x1b
        /*004e*/ 	.short	0x00ff


	//----- nvinfo : EIATTR_MERCURY_ISA_VERSION
	.align		4
        /*0050*/ 	.byte	0x03, 0x5f
        /*0052*/ 	.short	0x0101


	//----- nvinfo : EIATTR_VRC_CTA_INIT_COUNT
	.align		4
        /*0054*/ 	.byte	0x02, 0x4a
	.zero		1
	.zero		1


	//----- nvinfo : EIATTR_EXIT_INSTR_OFFSETS
	.align		4
        /*0058*/ 	.byte	0x04, 0x1c
        /*005a*/ 	.short	(.L_200 - .L_199)


	//   ....[0]....
.L_199:
        /*005c*/ 	.word	0x00000070


	//   ....[1]....
        /*0060*/ 	.word	0x00000260


	//   ....[2]....
        /*0064*/ 	.word	0x000007a0


	//----- nvinfo : EIATTR_CRS_STACK_SIZE
	.align		4
.L_200:
        /*0068*/ 	.byte	0x04, 0x1e
        /*006a*/ 	.short	(.L_202 - .L_201)
.L_201:
        /*006c*/ 	.word	0x00000000


	//----- nvinfo : EIATTR_CBANK_PARAM_SIZE
	.align		4
.L_202:
        /*0070*/ 	.byte	0x03, 0x19
        /*0072*/ 	.short	0x0018


	//----- nvinfo : EIATTR_PARAM_CBANK
	.align		4
        /*0074*/ 	.byte	0x04, 0x0a
        /*0076*/ 	.short	(.L_204 - .L_203)
	.align		4
.L_203:
        /*0078*/ 	.word	index@(.nv.constant0._Z13calc_sphere_fifPfS_)
        /*007c*/ 	.short	0x0380
        /*007e*/ 	.short	0x0018


	//----- nvinfo : EIATTR_SW_WAR
	.align		4
.L_204:
        /*0080*/ 	.byte	0x04, 0x36
        /*0082*/ 	.short	(.L_206 - .L_205)
.L_205:
        /*0084*/ 	.word	0x00000008
.L_206:


//--------------------- .nv.info._Z13calc_extern_fiPfS_ --------------------------
	.section	.nv.info._Z13calc_extern_fiPfS_,"",@"SHT_CUDA_INFO"
	.sectionflags	@""
	.align	4


	//----- nvinfo : EIATTR_CUDA_API_VERSION
	.align		4
        /*0000*/ 	.byte	0x04, 0x37
        /*0002*/ 	.short	(.L_208 - .L_207)
.L_207:
        /*0004*/ 	.word	0x00000082


	//----- nvinfo : EIATTR_KPARAM_INFO
	.align		4
.L_208:
        /*0008*/ 	.byte	0x04, 0x17
        /*000a*/ 	.short	(.L_210 - .L_209)
.L_209:
        /*000c*/ 	.word	0x00000000
        /*0010*/ 	.short	0x0002
        /*0012*/ 	.short	0x0010
        /*0014*/ 	.byte	0x00, 0xf5, 0x21, 0x00


	//----- nvinfo : EIATTR_KPARAM_INFO
	.align		4
.L_210:
        /*0018*/ 	.byte	0x04, 0x17
        /*001a*/ 	.short	(.L_212 - .L_211)
.L_211:
        /*001c*/ 	.word	0x00000000
        /*0020*/ 	.short	0x0001
        /*0022*/ 	.short	0x0008
        /*0024*/ 	.byte	0x00, 0xf5, 0x21, 0x00


	//----- nvinfo : EIATTR_KPARAM_INFO
	.align		4
.L_212:
        /*0028*/ 	.byte	0x04, 0x17
        /*002a*/ 	.short	(.L_214 - .L_213)
.L_213:
        /*002c*/ 	.word	0x00000000
        /*0030*/ 	.short	0x0000
        /*0032*/ 	.short	0x0000
        /*0034*/ 	.byte	0x00, 0xf0, 0x11, 0x00


	//----- nvinfo : EIATTR_SPARSE_MMA_MASK
	.align		4
.L_214:
        /*0038*/ 	.byte	0x03, 0x50
        /*003a*/ 	.short	0x0000


	//----- nvinfo : EIATTR_MAXREG_COUNT
	.align		4
        /*003c*/ 	.byte	0x03, 0x1b
        /*003e*/ 	.short	0x00ff


	//----- nvinfo : EIATTR_MERCURY_ISA_VERSION
	.align		4
        /*0040*/ 	.byte	0x03, 0x5f
        /*0042*/ 	.short	0x0101


	//----- nvinfo : EIATTR_VRC_CTA_INIT_COUNT
	.align		4
        /*0044*/ 	.byte	0x02, 0x4a
	.zero		1
	.zero		1


	//----- nvinfo : EIATTR_EXIT_INSTR_OFFSETS
	.align		4
        /*0048*/ 	.byte	0x04, 0x1c
        /*004a*/ 	.short	(.L_216 - .L_215)


	//   ....[0]....
.L_215:
        /*004c*/ 	.word	0x00000070


	//   ....[1]....
        /*0050*/ 	.word	0x00000140


	//----- nvinfo : EIATTR_CBANK_PARAM_SIZE
	.align		4
.L_216:
        /*0054*/ 	.byte	0x03, 0x19
        /*0056*/ 	.short	0x0018


	//----- nvinfo : EIATTR_PARAM_CBANK
	.align		4
        /*0058*/ 	.byte	0x04, 0x0a
        /*005a*/ 	.short	(.L_218 - .L_217)
	.align		4
.L_217:
        /*005c*/ 	.word	index@(.nv.constant0._Z13calc_extern_fiPfS_)
        /*0060*/ 	.short	0x0380
        /*0062*/ 	.short	0x0018


	//----- nvinfo : EIATTR_SW_WAR
	.align		4
.L_218:
        /*0064*/ 	.byte	0x04, 0x36
        /*0066*/ 	.short	(.L_220 - .L_219)
.L_219:
        /*0068*/ 	.word	0x00000008
.L_220:


//--------------------- .nv.info._Z9call_PRNGfPfP24curandStatePhilox4_32_10 --------------------------
	.section	.nv.info._Z9call_PRNGfPfP24curandStatePhilox4_32_10,"",@"SHT_CUDA_INFO"
	.sectionflags	@""
	.align	4


	//----- nvinfo : EIATTR_CUDA_API_VERSION
	.align		4
        /*0000*/ 	.byte	0x04, 0x37
        /*0002*/ 	.short	(.L_222 - .L_221)
.L_221:
        /*0004*/ 	.word	0x00000082


	//----- nvinfo : EIATTR_KPARAM_INFO
	.align		4
.L_222:
        /*0008*/ 	.byte	0x04, 0x17
        /*000a*/ 	.short	(.L_224 - .L_223)
.L_223:
        /*000c*/ 	.word	0x00000000
        /*0010*/ 	.short	0x0002
        /*0012*/ 	.short	0x0010
        /*0014*/ 	.byte	0x00, 0xf5, 0x21, 0x00


	//----- nvinfo : EIATTR_KPARAM_INFO
	.align		4
.L_224:
        /*0018*/ 	.byte	0x04, 0x17
        /*001a*/ 	.short	(.L_226 - .L_225)
.L_225:
        /*001c*/ 	.word	0x00000000
        /*0020*/ 	.short	0x0001
        /*0022*/ 	.short	0x0008
        /*0024*/ 	.byte	0x00, 0xf5, 0x21, 0x00


	//----- nvinfo : EIATTR_KPARAM_INFO
	.align		4
.L_226:
        /*0028*/ 	.byte	0x04, 0x17
        /*002a*/ 	.short	(.L_228 - .L_227)
.L_227:
        /*002c*/ 	.word	0x00000000
        /*0030*/ 	.short	0x0000
        /*0032*/ 	.short	0x0000
        /*0034*/ 	.byte	0x00, 0xf0, 0x11, 0x00


	//----- nvinfo : EIATTR_SPARSE_MMA_MASK
	.align		4
.L_228:
        /*0038*/ 	.byte	0x03, 0x50
        /*003a*/ 	.short	0x0000


	//----- nvinfo : EIATTR_MAXREG_COUNT
	.align		4
        /*003c*/ 	.byte	0x03, 0x1b
        /*003e*/ 	.short	0x00ff


	//----- nvinfo : EIATTR_MERCURY_ISA_VERSION
	.align		4
        /*0040*/ 	.byte	0x03, 0x5f
        /*0042*/ 	.short	0x0101


	//----- nvinfo : EIATTR_VRC_CTA_INIT_COUNT
	.align		4
        /*0044*/ 	.byte	0x02, 0x4a
	.zero		1
	.zero		1


	//----- nvinfo : EIATTR_EXIT_INSTR_OFFSETS
	.align		4
        /*0048*/ 	.byte	0x04, 0x1c
        /*004a*/ 	.short	(.L_230 - .L_229)


	//   ....[0]....
.L_229:
        /*004c*/ 	.word	0x00001340


	//----- nvinfo : EIATTR_INDIRECT_BRANCH_TARGETS
	.align		4
.L_230:
        /*0050*/ 	.byte	0x04, 0x34
        /*0052*/ 	.short	(.L_232 - .L_231)


	//   ....[0]....
.L_231:
        /*0054*/ 	.word	.L_x_105@srel
        /*0058*/ 	.short	0x0
        /*005a*/ 	.short	0x0
        /*005c*/ 	.word	0x3
        /*0060*/ 	.word	.L_x_106@srel
        /*0064*/ 	.word	.L_x_107@srel
        /*0068*/ 	.word	.L_x_108@srel


	//   ....[1]....
        /*006c*/ 	.word	.L_x_109@srel
        /*0070*/ 	.short	0x0
        /*0072*/ 	.short	0x0
        /*0074*/ 	.word	0x3
        /*0078*/ 	.word	.L_x_110@srel
        /*007c*/ 	.word	.L_x_111@srel
        /*0080*/ 	.word	.L_x_112@srel


	//----- nvinfo : EIATTR_CRS_STACK_SIZE
	.align		4
.L_232:
        /*0084*/ 	.byte	0x04, 0x1e
        /*0086*/ 	.short	(.L_234 - .L_233)
.L_233:
        /*0088*/ 	.word	0x00000000


	//----- nvinfo : EIATTR_CBANK_PARAM_SIZE
	.align		4
.L_234:
        /*008c*/ 	.byte	0x03, 0x19
        /*008e*/ 	.short	0x0018


	//----- nvinfo : EIATTR_PARAM_CBANK
	.align		4
        /*0090*/ 	.byte	0x04, 0x0a
        /*0092*/ 	.short	(.L_236 - .L_235)
	.align		4
.L_235:
        /*0094*/ 	.word	index@(.nv.constant0._Z9call_PRNGfPfP24curandStatePhilox4_32_10)
        /*0098*/ 	.short	0x0380
        /*009a*/ 	.short	0x0018


	//----- nvinfo : EIATTR_SW_WAR
	.align		4
.L_236:
        /*009c*/ 	.byte	0x04, 0x36
        /*009e*/ 	.short	(.L_238 - .L_237)
.L_237:
        /*00a0*/ 	.word	0x00000008
.L_238:


//--------------------- .nv.info._Z10setup_PRNGiP24curandStatePhilox4_32_10 --------------------------
	.section	.nv.info._Z10setup_PRNGiP24curandStatePhilox4_32_10,"",@"SHT_CUDA_INFO"
	.sectionflags	@""
	.align	4


	//----- nvinfo : EIATTR_CUDA_API_VERSION
	.align		4
        /*0000*/ 	.byte	0x04, 0x37
        /*0002*/ 	.short	(.L_240 - .L_239)
.L_239:
        /*0004*/ 	.word	0x00000082


	//----- nvinfo : EIATTR_KPARAM_INFO
	.align		4
.L_240:
        /*0008*/ 	.byte	0x04, 0x17
        /*000a*/ 	.short	(.L_242 - .L_241)
.L_241:
        /*000c*/ 	.word	0x00000000
        /*0010*/ 	.short	0x0001
        /*0012*/ 	.short	0x0008
        /*0014*/ 	.byte	0x00, 0xf5, 0x21, 0x00


	//----- nvinfo : EIATTR_KPARAM_INFO
	.align		4
.L_242:
        /*0018*/ 	.byte	0x04, 0x17
        /*001a*/ 	.short	(.L_244 - .L_243)
.L_243:
        /*001c*/ 	.word	0x00000000
        /*0020*/ 	.short	0x0000
        /*0022*/ 	.short	0x0000
        /*0024*/ 	.byte	0x00, 0xf0, 0x11, 0x00


	//----- nvinfo : EIATTR_SPARSE_MMA_MASK
	.align		4
.L_244:
        /*0028*/ 	.byte	0x03, 0x50
        /*002a*/ 	.short	0x0000


	//----- nvinfo : EIATTR_MAXREG_COUNT
	.align		4
        /*002c*/ 	.byte	0x03, 0x1b
        /*002e*/ 	.short	0x00ff


	//----- nvinfo : EIATTR_MERCURY_ISA_VERSION
	.align		4
        /*0030*/ 	.byte	0x03, 0x5f
        /*0032*/ 	.short	0x0101


	//----- nvinfo : EIATTR_VRC_CTA_INIT_COUNT
	.align		4
        /*0034*/ 	.byte	0x02, 0x4a
	.zero		1
	.zero		1


	//----- nvinfo : EIATTR_EXIT_INSTR_OFFSETS
	.align		4
        /*0038*/ 	.byte	0x04, 0x1c
        /*003a*/ 	.short	(.L_246 - .L_245)


	//   ....[0]....
.L_245:
        /*003c*/ 	.word	0x000004d0


	//----- nvinfo : EIATTR_CBANK_PARAM_SIZE
	.align		4
.L_246:
        /*0040*/ 	.byte	0x03, 0x19
        /*0042*/ 	.short	0x0010


	//----- nvinfo : EIATTR_PARAM_CBANK
	.align		4
        /*0044*/ 	.byte	0x04, 0x0a
        /*0046*/ 	.short	(.L_248 - .L_247)
	.align		4
.L_247:
        /*0048*/ 	.word	index@(.nv.constant0._Z10setup_PRNGiP24curandStatePhilox4_32_10)
        /*004c*/ 	.short	0x0380
        /*004e*/ 	.short	0x0010


	//----- nvinfo : EIATTR_SW_WAR
	.align		4
.L_248:
        /*0050*/ 	.byte	0x04, 0x36
        /*0052*/ 	.short	(.L_250 - .L_249)
.L_249:
        /*0054*/ 	.word	0x00000008
.L_250:


//--------------------- .nv.callgraph             --------------------------
	.section	.nv.callgraph,"",@"SHT_CUDA_CALLGRAPH"
	.align	4
	.sectionentsize	8
	.align		4
        /*0000*/ 	.word	0x00000000
	.align		4
        /*0004*/ 	.word	0xffffffff
	.align		4
        /*0008*/ 	.word	0x00000000
	.align		4
        /*000c*/ 	.word	0xfffffffe
	.align		4
        /*0010*/ 	.word	0x00000000
	.align		4
        /*0014*/ 	.word	0xfffffffd
	.align		4
        /*0018*/ 	.word	0x00000000
	.align		4
        /*001c*/ 	.word	0xfffffffc


//--------------------- .nv.constant4             --------------------------
	.section	.nv.constant4,"a",@progbits
	.align	8
	.align		8
.nv.constant4:
        /*0000*/ 	.dword	precalc_xorwow_matrix
	.align		8
        /*0008*/ 	.dword	precalc_xorwow_offset_matrix
	.align		8
        /*0010*/ 	.dword	mrg32k3aM1
	.align		8
        /*0018*/ 	.dword	mrg32k3aM2
	.align		8
        /*0020*/ 	.dword	mrg32k3aM1SubSeq
	.align		8
        /*0028*/ 	.dword	mrg32k3aM2SubSeq
	.align		8
        /*0030*/ 	.dword	mrg32k3aM1Seq
	.align		8
        /*0038*/ 	.dword	mrg32k3aM2Seq


//--------------------- .nv.constant3             --------------------------
	.section	.nv.constant3,"a",@progbits
	.align	8
.nv.constant3:
	.type		__cr_lgamma_table,@object
	.size		__cr_lgamma_table,(.L_8 - __cr_lgamma_table)
__cr_lgamma_table:
        /*0000*/ 	.byte	0x00, 0x00, 0x00, 0x00, 0x00, 0x00, 0x00, 0x00, 0x00, 0x00, 0x00, 0x00, 0x00, 0x00, 0x00, 0x00
        /*0010*/ 	.byte	0xef, 0x39, 0xfa, 0xfe, 0x42, 0x2e, 0xe6, 0x3f, 0x02, 0x20, 0x2a, 0xfa, 0x0b, 0xab, 0xfc, 0x3f
        /*0020*/ 	.byte	0xf9, 0x2c, 0x92, 0x7c, 0xa7, 0x6c, 0x09, 0x40, 0xc9, 0x79, 0x44, 0x3c, 0x64, 0x26, 0x13, 0x40
        /*0030*/ 	.byte	0xca, 0x01, 0xcf, 0x3a, 0x27, 0x51, 0x1a, 0x40, 0x30, 0xcc, 0x2d, 0xf3, 0xe1, 0x0c, 0x21, 0x40
        /*0040*/ 	.byte	0x0d, 0xb7, 0xfc, 0x82, 0x8e, 0x35, 0x25, 0x40
.L_8:


//--------------------- .nv.constant2._Z9call_PRNGfPfP24curandStatePhilox4_32_10 --------------------------
	.section	.nv.constant2._Z9call_PRNGfPfP24curandStatePhilox4_32_10,"a",@progbits
	.sectionflags	@""
	.align	4
.nv.constant2._Z9call_PRNGfPfP24curandStatePhilox4_32_10:
        /*0000*/ 	.byte	0xf0, 0x01, 0x00, 0x00, 0x10, 0x02, 0x00, 0x00, 0xd0, 0x01, 0x00, 0x00, 0x00, 0x09, 0x00, 0x00
        /*0010*/ 	.byte	0x20, 0x09, 0x00, 0x00, 0xe0, 0x08, 0x00, 0x00


//--------------------- .text._Z10RK_stage_2iPfS_S_S_ --------------------------
	.section	.text._Z10RK_stage_2iPfS_S_S_,"ax",@progbits
	.align	128
        .global         _Z10RK_stage_2iPfS_S_S_
        .type           _Z10RK_stage_2iPfS_S_S_,@function
        .size           _Z10RK_stage_2iPfS_S_S_,(.L_x_121 - _Z10RK_stage_2iPfS_S_S_)
        .other          _Z10RK_stage_2iPfS_S_S_,@"STO_CUDA_ENTRY STV_DEFAULT"
_Z10RK_stage_2iPfS_S_S_:
.text._Z10RK_stage_2iPfS_S_S_:
[----:B------:R-:W-:Y:S01]  /*0000*/  LDC R1, c[0x0][0x37c] ;  /* 0x0000df00ff017b82 */ /* 0x000fe20000000800 */
[----:B------:R-:W0:Y:S07]  /*0010*/  S2R R3, SR_TID.X ;  /* 0x0000000000037919 */ /* 0x000e2e0000002100 */
[----:B------:R-:W0:Y:S01]  /*0020*/  S2UR UR4, SR_CTAID.X ;  /* 0x00000000000479c3 */ /* 0x000e220000002500 */
[----:B------:R-:W1:Y:S07]  /*0030*/  LDCU UR5, c[0x0][0x380] ;  /* 0x00007000ff0577ac */ /* 0x000e6e0008000800 */
[----:B------:R-:W0:Y:S02]  /*0040*/  LDC R0, c[0x0][0x360] ;  /* 0x0000d800ff007b82 */ /* 0x000e240000000800 */
[----:B0-----:R-:W-:-:S05]  /*0050*/  IMAD R0, R0, UR4, R3 ;  /* 0x0000000400007c24 */ /* 0x001fca000f8e0203 */
[----:B-1----:R-:W-:-:S13]  /*0060*/  ISETP.GE.AND P0, PT, R0, UR5, PT ;  /* 0x0000000500007c0c */ /* 0x002fda000bf06270 */
[----:B------:R-:W-:Y:S05]  /*0070*/  @P0 EXIT ;  /* 0x000000000000094d */ /* 0x000fea0003800000 */
[----:B------:R-:W0:Y:S01]  /*0080*/  LDC.64 R8, c[0x0][0x390] ;  /* 0x0000e400ff087b82 */ /* 0x000e220000000a00 */
[----:B------:R-:W1:Y:S01]  /*0090*/  LDCU.64 UR4, c[0x0][0x358] ;  /* 0x00006b00ff0477ac */ /* 0x000e620008000a00 */
[----:B------:R-:W-:-:S06]  /*00a0*/  LEA R11, R0, R0, 0x1 ;  /* 0x00000000000b7211 */ /* 0x000fcc00078e08ff */
[----:B------:R-:W2:Y:S08]  /*00b0*/  LDC.64 R6, c[0x0][0x398] ;  /* 0x0000e600ff067b82 */ /* 0x000eb00000000a00 */
[----:B------:R-:W3:Y:S08]  /*00c0*/  LDC.64 R2, c[0x0][0x388] ;  /* 0x0000e200ff027b82 */ /* 0x000ef00000000a00 */
[----:B------:R-:W4:Y:S01]  /*00d0*/  LDC.64 R4, c[0x0][0x3a0] ;  /* 0x0000e800ff047b82 */ /* 0x000f220000000a00 */
[----:B0-----:R-:W-:-:S05]  /*00e0*/  IMAD.WIDE R8, R11, 0x4, R8 ;  /* 0x000000040b087825 */ /* 0x001fca00078e0208 */
[----:B-1----:R-:W5:Y:S01]  /*00f0*/  LDG.E R10, desc[UR4][R8.64] ;  /* 0x00000004080a7981 */ /* 0x002f62000c1e1900 */
[----:B--2---:R-:W-:-:S05]  /*0100*/  IMAD.WIDE R6, R11, 0x4, R6 ;  /* 0x000000040b067825 */ /* 0x004fca00078e0206 */
[----:B------:R-:W5:Y:S01]  /*0110*/  LDG.E R13, desc[UR4][R6.64] ;  /* 0x00000004060d7981 */ /* 0x000f62000c1e1900 */
[----:B---3--:R-:W-:-:S05]  /*0120*/  IMAD.WIDE R2, R11, 0x4, R2 ;  /* 0x000000040b027825 */ /* 0x008fca00078e0202 */
[----:B------:R-:W2:Y:S01]  /*0130*/  LDG.E R0, desc[UR4][R2.64] ;  /* 0x0000000402007981 */ /* 0x000ea2000c1e1900 */
[----:B----4-:R-:W-:-:S03]  /*0140*/  IMAD.WIDE R4, R11, 0x4, R4 ;  /* 0x000000040b047825 */ /* 0x010fc600078e0204 */
[----:B------:R-:W3:Y:S04]  /*0150*/  LDG.E R18, desc[UR4][R2.64+0x4] ;  /* 0x0000040402127981 */ /* 0x000ee8000c1e1900 */
[----:B------:R-:W4:Y:S04]  /*0160*/  LDG.E R17, desc[UR4][R4.64] ;  /* 0x0000000404117981 */ /* 0x000f28000c1e1900 */
[----:B------:R-:W3:Y:S01]  /*0170*/  LDG.E R19, desc[UR4][R2.64+0x8] ;  /* 0x0000080402137981 */ /* 0x000ee2000c1e1900 */
[----:B-----5:R-:W-:-:S04]  /*0180*/  FADD R16, R10, R13 ;  /* 0x0000000d0a107221 */ /* 0x020fc80000000000 */
[----:B------:R-:W0:Y:S08]  /*0190*/  F2F.F64.F32 R12, R16 ;  /* 0x00000010000c7310 */ /* 0x000e300000201800 */
[----:B--2---:R-:W1:Y:S01]  /*01a0*/  F2F.F64.F32 R10, R0 ;  /* 0x00000000000a7310 */ /* 0x004e620000201800 */
[----:B0-----:R-:W-:-:S07]  /*01b0*/  DMUL R12, R12, 0.5 ;  /* 0x3fe000000c0c7828 */ /* 0x001fce0000000000 */
[----:B----4-:R-:W0:Y:S01]  /*01c0*/  F2F.F64.F32 R14, R17 ;  /* 0x00000011000e7310 */ /* 0x010e220000201800 */
[----:B-1----:R-:W-:-:S08]  /*01d0*/  DFMA R10, R12, 0.00048828125, R10 ;  /* 0x3f4000000c0a782b */ /* 0x002fd0000000000a */
[----:B0-----:R-:W-:-:S10]  /*01e0*/  DADD R10, R10, R14 ;  /* 0x000000000a0a7229 */ /* 0x001fd4000000000e */
[----:B------:R-:W0:Y:S02]  /*01f0*/  F2F.F32.F64 R11, R10 ;  /* 0x0000000a000b7310 */ /* 0x000e240000301000 */
[----:B0-----:R0:W-:Y:S04]  /*0200*/  STG.E desc[UR4][R2.64], R11 ;  /* 0x0000000b02007986 */ /* 0x0011e8000c101904 */
[----:B------:R-:W2:Y:S04]  /*0210*/  LDG.E R12, desc[UR4][R8.64+0x4] ;  /* 0x00000404080c7981 */ /* 0x000ea8000c1e1900 */
[----:B------:R-:W2:Y:S04]  /*0220*/  LDG.E R13, desc[UR4][R6.64+0x4] ;  /* 0x00000404060d7981 */ /* 0x000ea8000c1e1900 */
[----:B------:R-:W4:Y:S01]  /*0230*/  LDG.E R16, desc[UR4][R4.64+0x4] ;  /* 0x0000040404107981 */ /* 0x000f22000c1e1900 */
[----:B--2---:R-:W-:-:S04]  /*0240*/  FADD R0, R12, R13 ;  /* 0x0000000d0c007221 */ /* 0x004fc80000000000 */
[----:B------:R-:W1:Y:S08]  /*0250*/  F2F.F64.F32 R14, R0 ;  /* 0x00000000000e7310 */ /* 0x000e700000201800 */
[----:B---3--:R-:W2:Y:S01]  /*0260*/  F2F.F64.F32 R12, R18 ;  /* 0x00000012000c7310 */ /* 0x008ea20000201800 */
[----:B-1----:R-:W-:-:S07]  /*0270*/  DMUL R14, R14, 0.5 ;  /* 0x3fe000000e0e7828 */ /* 0x002fce0000000000 */
[----:B----4-:R-:W1:Y:S01]  /*0280*/  F2F.F64.F32 R16, R16 ;  /* 0x0000001000107310 */ /* 0x010e620000201800 */
[----:B--2---:R-:W-:-:S08]  /*0290*/  DFMA R12, R14, 0.00048828125, R12 ;  /* 0x3f4000000e0c782b */ /* 0x004fd0000000000c */
[----:B-1----:R-:W-:-:S10]  /*02a0*/  DADD R12, R12, R16 ;  /* 0x000000000c0c7229 */ /* 0x002fd40000000010 */
[----:B------:R-:W1:Y:S02]  /*02b0*/  F2F.F32.F64 R13, R12 ;  /* 0x0000000c000d7310 */ /* 0x000e640000301000 */
[----:B-1----:R-:W-:Y:S04]  /*02c0*/  STG.E desc[UR4][R2.64+0x4], R13 ;  /* 0x0000040d02007986 */ /* 0x002fe8000c101904 */
[----:B------:R-:W2:Y:S04]  /*02d0*/  LDG.E R8, desc[UR4][R8.64+0x8] ;  /* 0x0000080408087981 */ /* 0x000ea8000c1e1900 */
[----:B------:R-:W2:Y:S04]  /*02e0*/  LDG.E R7, desc[UR4][R6.64+0x8] ;  /* 0x0000080406077981 */ /* 0x000ea8000c1e1900 */
[----:B------:R-:W3:Y:S01]  /*02f0*/  LDG.E R17, desc[UR4][R4.64+0x8] ;  /* 0x0000080404117981 */ /* 0x000ee2000c1e1900 */
[----:B0-----:R-:W-:Y:S01]  /*0300*/  F2F.F64.F32 R10, R19 ;  /* 0x00000013000a7310 */ /* 0x001fe20000201800 */
[----:B--2---:R-:W-:-:S07]  /*0310*/  FADD R0, R8, R7 ;  /* 0x0000000708007221 */ /* 0x004fce0000000000 */
[----:B------:R-:W0:Y:S08]  /*0320*/  F2F.F64.F32 R14, R0 ;  /* 0x00000000000e7310 */ /* 0x000e300000201800 */
[----:B---3--:R-:W1:Y:S01]  /*0330*/  F2F.F64.F32 R16, R17 ;  /* 0x0000001100107310 */ /* 0x008e620000201800 */
[----:B0-----:R-:W-:-:S08]  /*0340*/  DMUL R14, R14, 0.5 ;  /* 0x3fe000000e0e7828 */ /* 0x001fd00000000000 */
[----:B------:R-:W-:-:S08]  /*0350*/  DFMA R10, R14, 0.00048828125, R10 ;  /* 0x3f4000000e0a782b */ /* 0x000fd0000000000a */
[----:B-1----:R-:W-:-:S10]  /*0360*/  DADD R10, R10, R16 ;  /* 0x000000000a0a7229 */ /* 0x002fd40000000010 */
[----:B------:R-:W0:Y:S02]  /*0370*/  F2F.F32.F64 R11, R10 ;  /* 0x0000000a000b7310 */ /* 0x000e240000301000 */
[----:B0-----:R-:W-:Y:S01]  /*0380*/  STG.E desc[UR4][R2.64+0x8], R11 ;  /* 0x0000080b02007986 */ /* 0x001fe2000c101904 */
[----:B------:R-:W-:Y:S05]  /*0390*/  EXIT ;  /* 0x000000000000794d */ /* 0x000fea0003800000 */
.L_x_0:
[----:B------:R-:W-:-:S00]  /*03a0*/  BRA `(.L_x_0) ;  /* 0xfffffffc00fc7947 */ /* 0x000fc0000383ffff */
[----:B------:R-:W-:-:S00]  /*03b0*/  NOP ;  /* 0x0000000000007918 */ /* 0x000fc00000000000 */
        /* <DEDUP_REMOVED lines=12> */
.L_x_121:


//--------------------- .text._Z10RK_stage_1iPfS_S_S_ --------------------------
	.section	.text._Z10RK_stage_1iPfS_S_S_,"ax",@progbits
	.align	128
        .global         _Z10RK_stage_1iPfS_S_S_
        .type           _Z10RK_stage_1iPfS_S_S_,@function
        .size           _Z10RK_stage_1iPfS_S_S_,(.L_x_122 - _Z10RK_stage_1iPfS_S_S_)
        .other          _Z10RK_stage_1iPfS_S_S_,@"STO_CUDA_ENTRY STV_DEFAULT"
_Z10RK_stage_1iPfS_S_S_:
.text._Z10RK_stage_1iPfS_S_S_:
        /* <DEDUP_REMOVED lines=12> */
[----:B------:R-:W3:Y:S01]  /*00c0*/  LDC.64 R6, c[0x0][0x3a0] ;  /* 0x0000e800ff067b82 */ /* 0x000ee20000000a00 */
[----:B0-----:R-:W-:-:S07]  /*00d0*/  IMAD.WIDE R2, R17, 0x4, R2 ;  /* 0x0000000411027825 */ /* 0x001fce00078e0202 */
[----:B------:R-:W0:Y:S01]  /*00e0*/  LDC.64 R14, c[0x0][0x388] ;  /* 0x0000e200ff0e7b82 */ /* 0x000e220000000a00 */
[----:B-1----:R-:W4:Y:S01]  /*00f0*/  LDG.E R0, desc[UR4][R2.64] ;  /* 0x0000000402007981 */ /* 0x002f22000c1e1900 */
[----:B--2---:R-:W-:-:S05]  /*0100*/  IMAD.WIDE R4, R17, 0x4, R4 ;  /* 0x0000000411047825 */ /* 0x004fca00078e0204 */
[----:B------:R-:W2:Y:S01]  /*0110*/  LDG.E R10, desc[UR4][R4.64] ;  /* 0x00000004040a7981 */ /* 0x000ea2000c1e1900 */
[----:B---3--:R-:W-:-:S05]  /*0120*/  IMAD.WIDE R6, R17, 0x4, R6 ;  /* 0x0000000411067825 */ /* 0x008fca00078e0206 */
[----:B------:R-:W3:Y:S01]  /*0130*/  LDG.E R16, desc[UR4][R6.64] ;  /* 0x0000000406107981 */ /* 0x000ee2000c1e1900 */
[----:B----4-:R-:W-:Y:S08]  /*0140*/  F2F.F64.F32 R8, R0 ;  /* 0x0000000000087310 */ /* 0x010ff00000201800 */
[----:B--2---:R-:W1:Y:S08]  /*0150*/  F2F.F64.F32 R10, R10 ;  /* 0x0000000a000a7310 */ /* 0x004e700000201800 */
[----:B---3--:R-:W2:Y:S01]  /*0160*/  F2F.F64.F32 R12, R16 ;  /* 0x00000010000c7310 */ /* 0x008ea20000201800 */
[----:B-1----:R-:W-:-:S08]  /*0170*/  DFMA R8, R10, 0.00048828125, R8 ;  /* 0x3f4000000a08782b */ /* 0x002fd00000000008 */
[----:B--2---:R-:W-:-:S10]  /*0180*/  DADD R12, R8, R12 ;  /* 0x00000000080c7229 */ /* 0x004fd4000000000c */
[----:B------:R-:W1:Y:S01]  /*0190*/  F2F.F32.F64 R13, R12 ;  /* 0x0000000c000d7310 */ /* 0x000e620000301000 */
[----:B0-----:R-:W-:-:S05]  /*01a0*/  IMAD.WIDE R8, R17, 0x4, R14 ;  /* 0x0000000411087825 */ /* 0x001fca00078e020e */
[----:B-1----:R0:W-:Y:S04]  /*01b0*/  STG.E desc[UR4][R8.64], R13 ;  /* 0x0000000d08007986 */ /* 0x0021e8000c101904 */
[----:B------:R-:W2:Y:S04]  /*01c0*/  LDG.E R18, desc[UR4][R2.64+0x4] ;  /* 0x0000040402127981 */ /* 0x000ea8000c1e1900 */
[----:B------:R-:W3:Y:S04]  /*01d0*/  LDG.E R19, desc[UR4][R4.64+0x4] ;  /* 0x0000040404137981 */ /* 0x000ee8000c1e1900 */
[----:B------:R-:W4:Y:S01]  /*01e0*/  LDG.E R0, desc[UR4][R6.64+0x4] ;  /* 0x0000040406007981 */ /* 0x000f22000c1e1900 */
[----:B--2---:R-:W-:Y:S08]  /*01f0*/  F2F.F64.F32 R10, R18 ;  /* 0x00000012000a7310 */ /* 0x004ff00000201800 */
[----:B---3--:R-:W1:Y:S08]  /*0200*/  F2F.F64.F32 R14, R19 ;  /* 0x00000013000e7310 */ /* 0x008e700000201800 */
[----:B----4-:R-:W2:Y:S01]  /*0210*/  F2F.F64.F32 R16, R0 ;  /* 0x0000000000107310 */ /* 0x010ea20000201800 */
[----:B-1----:R-:W-:-:S08]  /*0220*/  DFMA R10, R14, 0.00048828125, R10 ;  /* 0x3f4000000e0a782b */ /* 0x002fd0000000000a */
[----:B--2---:R-:W-:-:S10]  /*0230*/  DADD R10, R10, R16 ;  /* 0x000000000a0a7229 */ /* 0x004fd40000000010 */
[----:B------:R-:W1:Y:S02]  /*0240*/  F2F.F32.F64 R11, R10 ;  /* 0x0000000a000b7310 */ /* 0x000e640000301000 */
[----:B-1----:R-:W-:Y:S04]  /*0250*/  STG.E desc[UR4][R8.64+0x4], R11 ;  /* 0x0000040b08007986 */ /* 0x002fe8000c101904 */
[----:B------:R-:W0:Y:S04]  /*0260*/  LDG.E R20, desc[UR4][R2.64+0x8] ;  /* 0x0000080402147981 */ /* 0x000e28000c1e1900 */
[----:B------:R-:W2:Y:S04]  /*0270*/  LDG.E R14, desc[UR4][R4.64+0x8] ;  /* 0x00000804040e7981 */ /* 0x000ea8000c1e1900 */
[----:B------:R-:W3:Y:S01]  /*0280*/  LDG.E R16, desc[UR4][R6.64+0x8] ;  /* 0x0000080406107981 */ /* 0x000ee2000c1e1900 */
[----:B0-----:R-:W-:Y:S08]  /*0290*/  F2F.F64.F32 R12, R20 ;  /* 0x00000014000c7310 */ /* 0x001ff00000201800 */
[----:B--2---:R-:W0:Y:S08]  /*02a0*/  F2F.F64.F32 R14, R14 ;  /* 0x0000000e000e7310 */ /* 0x004e300000201800 */
[----:B---3--:R-:W1:Y:S01]  /*02b0*/  F2F.F64.F32 R16, R16 ;  /* 0x0000001000107310 */ /* 0x008e620000201800 */
[----:B0-----:R-:W-:-:S08]  /*02c0*/  DFMA R12, R14, 0.00048828125, R12 ;  /* 0x3f4000000e0c782b */ /* 0x001fd0000000000c */
[----:B-1----:R-:W-:-:S10]  /*02d0*/  DADD R12, R12, R16 ;  /* 0x000000000c0c7229 */ /* 0x002fd40000000010 */
[----:B------:R-:W0:Y:S02]  /*02e0*/  F2F.F32.F64 R13, R12 ;  /* 0x0000000c000d7310 */ /* 0x000e240000301000 */
[----:B0-----:R-:W-:Y:S01]  /*02f0*/  STG.E desc[UR4][R8.64+0x8], R13 ;  /* 0x0000080d08007986 */ /* 0x001fe2000c101904 */
[----:B------:R-:W-:Y:S05]  /*0300*/  EXIT ;  /* 0x000000000000794d */ /* 0x000fea0003800000 */
.L_x_1:
        /* <DEDUP_REMOVED lines=15> */
.L_x_122:


//--------------------- .text._Z14calc_exclvol_fiPfS_ --------------------------
	.section	.text._Z14calc_exclvol_fiPfS_,"ax",@progbits
	.align	128
        .global         _Z14calc_exclvol_fiPfS_
        .type           _Z14calc_exclvol_fiPfS_,@function
        .size           _Z14calc_exclvol_fiPfS_,(.L_x_114 - _Z14calc_exclvol_fiPfS_)
        .other          _Z14calc_exclvol_fiPfS_,@"STO_CUDA_ENTRY STV_DEFAULT"
_Z14calc_exclvol_fiPfS_:
.text._Z14calc_exclvol_fiPfS_:
        /* <DEDUP_REMOVED lines=8> */
[----:B------:R-:W-:Y:S01]  /*0080*/  ISETP.GE.AND P0, PT, R31, 0x3, PT ;  /* 0x000000031f00780c */ /* 0x000fe20003f06270 */
[----:B------:R-:W0:Y:S01]  /*0090*/  LDCU.64 UR4, c[0x0][0x358] ;  /* 0x00006b00ff0477ac */ /* 0x000e220008000a00 */
[----:B------:R-:W-:Y:S11]  /*00a0*/  BSSY.RECONVERGENT B0, `(.L_x_2) ;  /* 0x0000092000007945 */ /* 0x000ff60003800200 */
[----:B------:R-:W-:Y:S05]  /*00b0*/  @!P0 BRA `(.L_x_3) ;  /* 0x0000000800408947 */ /* 0x000fea0003800000 */
[----:B------:R-:W1:Y:S01]  /*00c0*/  LDC.64 R22, c[0x0][0x388] ;  /* 0x0000e200ff167b82 */ /* 0x000e620000000a00 */
[C---:B------:R-:W-:Y:S01]  /*00d0*/  IMAD R3, R31.reuse, 0x3, RZ ;  /* 0x000000031f037824 */ /* 0x040fe200078e02ff */
[----:B------:R-:W-:-:S06]  /*00e0*/  IADD3 R33, PT, PT, R31, -0x3, RZ ;  /* 0xfffffffd1f217810 */ /* 0x000fcc0007ffe0ff */
[----:B------:R-:W2:Y:S08]  /*00f0*/  LDC.64 R20, c[0x0][0x390] ;  /* 0x0000e400ff147b82 */ /* 0x000eb00000000a00 */
[----:B------:R-:W3:Y:S01]  /*0100*/  LDC.64 R24, c[0x0][0x388] ;  /* 0x0000e200ff187b82 */ /* 0x000ee20000000a00 */
[----:B-1----:R-:W-:-:S04]  /*0110*/  IMAD.WIDE.U32 R22, R3, 0x4, R22 ;  /* 0x0000000403167825 */ /* 0x002fc800078e0016 */
[----:B--2---:R-:W-:-:S07]  /*0120*/  IMAD.WIDE.U32 R20, R3, 0x4, R20 ;  /* 0x0000000403147825 */ /* 0x004fce00078e0014 */
.L_x_16:
[----:B------:R-:W-:Y:S01]  /*0130*/  IMAD R19, R33, 0x3, RZ ;  /* 0x0000000321137824 */ /* 0x000fe200078e02ff */
[----:B0-----:R-:W2:Y:S03]  /*0140*/  LDG.E R0, desc[UR4][R22.64] ;  /* 0x0000000416007981 */ /* 0x001ea6000c1e1900 */
[----:B---3--:R-:W-:Y:S01]  /*0150*/  IMAD.WIDE.U32 R18, R19, 0x4, R24 ;  /* 0x0000000413127825 */ /* 0x008fe200078e0018 */
[----:B------:R-:W3:Y:S04]  /*0160*/  LDG.E R2, desc[UR4][R22.64+0x4] ;  /* 0x0000040416027981 */ /* 0x000ee8000c1e1900 */
[----:B------:R-:W2:Y:S04]  /*0170*/  LDG.E R3, desc[UR4][R18.64] ;  /* 0x0000000412037981 */ /* 0x000ea8000c1e1900 */
[----:B------:R-:W3:Y:S04]  /*0180*/  LDG.E R5, desc[UR4][R18.64+0x4] ;  /* 0x0000040412057981 */ /* 0x000ee8000c1e1900 */
[----:B------:R-:W4:Y:S04]  /*0190*/  LDG.E R4, desc[UR4][R22.64+0x8] ;  /* 0x0000080416047981 */ /* 0x000f28000c1e1900 */
[----:B------:R-:W4:Y:S01]  /*01a0*/  LDG.E R7, desc[UR4][R18.64+0x8] ;  /* 0x0000080412077981 */ /* 0x000f22000c1e1900 */
[----:B------:R-:W-:Y:S01]  /*01b0*/  UMOV UR6, 0xdc70c29c ;  /* 0xdc70c29c00067882 */ /* 0x000fe20000000000 */
[----:B------:R-:W-:Y:S01]  /*01c0*/  UMOV UR7, 0x3ff428a2 ;  /* 0x3ff428a200077882 */ /* 0x000fe20000000000 */
[----:B------:R-:W-:Y:S01]  /*01d0*/  BSSY.RECONVERGENT B1, `(.L_x_4) ;  /* 0x000007b000017945 */ /* 0x000fe20003800200 */
[----:B--2---:R-:W-:Y:S01]  /*01e0*/  FADD R0, R0, -R3 ;  /* 0x8000000300007221 */ /* 0x004fe20000000000 */
[----:B---3--:R-:W-:-:S03]  /*01f0*/  FADD R5, R2, -R5 ;  /* 0x8000000502057221 */ /* 0x008fc60000000000 */
[----:B------:R-:W-:-:S04]  /*0200*/  FFMA R2, R0, R0, RZ ;  /* 0x0000000000027223 */ /* 0x000fc800000000ff */
[----:B------:R-:W-:Y:S01]  /*0210*/  FFMA R2, R5, R5, R2 ;  /* 0x0000000505027223 */ /* 0x000fe20000000002 */
[----:B----4-:R-:W-:-:S04]  /*0220*/  FADD R7, R4, -R7 ;  /* 0x8000000704077221 */ /* 0x010fc80000000000 */
[----:B------:R-:W-:-:S04]  /*0230*/  FFMA R7, R7, R7, R2 ;  /* 0x0000000707077223 */ /* 0x000fc80000000002 */
[----:B------:R-:W0:Y:S02]  /*0240*/  F2F.F64.F32 R2, R7 ;  /* 0x0000000700027310 */ /* 0x000e240000201800 */
[----:B0-----:R-:W-:-:S14]  /*0250*/  DSETP.GEU.AND P0, PT, R2, UR6, PT ;  /* 0x0000000602007e2a */ /* 0x001fdc000bf0e000 */
[----:B------:R-:W-:Y:S05]  /*0260*/  @P0 BRA `(.L_x_5) ;  /* 0x00000004000c0947 */ /* 0x000fea0003800000 */
[C---:B------:R-:W-:Y:S01]  /*0270*/  FMUL R2, R7.reuse, R7 ;  /* 0x0000000707027220 */ /* 0x040fe20000400000 */
[----:B------:R-:W-:Y:S03]  /*0280*/  BSSY.RECONVERGENT B2, `(.L_x_6) ;  /* 0x000001a000027945 */ /* 0x000fe60003800200 */
[----:B------:R-:W-:-:S04]  /*0290*/  FMUL R2, R7, R2 ;  /* 0x0000000207027220 */ /* 0x000fc80000400000 */
[----:B------:R-:W-:-:S04]  /*02a0*/  FMUL R34, R7, R2 ;  /* 0x0000000207227220 */ /* 0x000fc80000400000 */
[----:B------:R-:W-:-:S04]  /*02b0*/  FMUL R2, R7, R34 ;  /* 0x0000002207027220 */ /* 0x000fc80000400000 */
[----:B------:R-:W-:-:S04]  /*02c0*/  FMUL R2, R7, R2 ;  /* 0x0000000207027220 */ /* 0x000fc80000400000 */
[----:B------:R-:W-:Y:S01]  /*02d0*/  FMUL R8, R7, R2 ;  /* 0x0000000207087220 */ /* 0x000fe20000400000 */
[----:B------:R-:W-:-:S05]  /*02e0*/  MOV R2, 0x1 ;  /* 0x0000000100027802 */ /* 0x000fca0000000f00 */
[----:B------:R-:W0:Y:S08]  /*02f0*/  F2F.F64.F32 R8, R8 ;  /* 0x0000000800087310 */ /* 0x000e300000201800 */
[----:B0-----:R-:W0:Y:S02]  /*0300*/  MUFU.RCP64H R3, R9 ;  /* 0x0000000900037308 */ /* 0x001e240000001800 */
[----:B0-----:R-:W-:-:S08]  /*0310*/  DFMA R4, -R8, R2, 1 ;  /* 0x3ff000000804742b */ /* 0x001fd00000000102 */
[----:B------:R-:W-:-:S08]  /*0320*/  DFMA R4, R4, R4, R4 ;  /* 0x000000040404722b */ /* 0x000fd00000000004 */
[----:B------:R-:W-:-:S08]  /*0330*/  DFMA R4, R2, R4, R2 ;  /* 0x000000040204722b */ /* 0x000fd00000000002 */
[----:B------:R-:W-:-:S08]  /*0340*/  DFMA R2, -R8, R4, 1 ;  /* 0x3ff000000802742b */ /* 0x000fd00000000104 */
[----:B------:R-:W-:-:S08]  /*0350*/  DFMA R2, R4, R2, R4 ;  /* 0x000000020402722b */ /* 0x000fd00000000004 */
[----:B------:R-:W-:-:S08]  /*0360*/  DMUL R4, R2, 48 ;  /* 0x4048000002047828 */ /* 0x000fd00000000000 */
[----:B------:R-:W-:-:S08]  /*0370*/  DFMA R6, -R8, R4, 48 ;  /* 0x404800000806742b */ /* 0x000fd00000000104 */
[----:B------:R-:W-:-:S10]  /*0380*/  DFMA R2, R2, R6, R4 ;  /* 0x000000060202722b */ /* 0x000fd40000000004 */
[----:B------:R-:W-:-:S05]  /*0390*/  FFMA R4, RZ, R9, R3 ;  /* 0x00000009ff047223 */ /* 0x000fca0000000003 */
[----:B------:R-:W-:-:S13]  /*03a0*/  FSETP.GT.AND P0, PT, |R4|, 1.469367938527859385e-39, PT ;  /* 0x001000000400780b */ /* 0x000fda0003f04200 */
[----:B------:R-:W-:Y:S05]  /*03b0*/  @P0 BRA `(.L_x_7) ;  /* 0x0000000000180947 */ /* 0x000fea0003800000 */
[----:B------:R-:W-:Y:S01]  /*03c0*/  IMAD.MOV.U32 R6, RZ, RZ, RZ ;  /* 0x000000ffff067224 */ /* 0x000fe200078e00ff */
[----:B------:R-:W-:Y:S02]  /*03d0*/  MOV R7, 0x40480000 ;  /* 0x4048000000077802 */ /* 0x000fe40000000f00 */
[----:B------:R-:W-:-:S07]  /*03e0*/  MOV R26, 0x400 ;  /* 0x00000400001a7802 */ /* 0x000fce0000000f00 */
[----:B------:R-:W-:Y:S05]  /*03f0*/  CALL.REL.NOINC `($__internal_0_$__cuda_sm20_div_rn_f64_full) ;  /* 0x0000000c00c07944 */ /* 0x000fea0003c00000 */
[----:B------:R-:W-:Y:S01]  /*0400*/  IMAD.MOV.U32 R2, RZ, RZ, R4 ;  /* 0x000000ffff027224 */ /* 0x000fe200078e0004 */
[----:B------:R-:W-:-:S07]  /*0410*/  MOV R3, R5 ;  /* 0x0000000500037202 */ /* 0x000fce0000000f00 */
.L_x_7:
[----:B------:R-:W-:Y:S05]  /*0420*/  BSYNC.RECONVERGENT B2 ;  /* 0x0000000000027941 */ /* 0x000fea0003800200 */
.L_x_6:
[----:B------:R-:W0:Y:S01]  /*0430*/  F2F.F64.F32 R8, R34 ;  /* 0x0000002200087310 */ /* 0x000e220000201800 */
[----:B------:R-:W-:Y:S01]  /*0440*/  IMAD.MOV.U32 R4, RZ, RZ, 0x1 ;  /* 0x00000001ff047424 */ /* 0x000fe200078e00ff */
[----:B------:R-:W-:Y:S06]  /*0450*/  BSSY.RECONVERGENT B2, `(.L_x_8) ;  /* 0x0000011000027945 */ /* 0x000fec0003800200 */
[----:B0-----:R-:W0:Y:S02]  /*0460*/  MUFU.RCP64H R5, R9 ;  /* 0x0000000900057308 */ /* 0x001e240000001800 */
[----:B0-----:R-:W-:-:S08]  /*0470*/  DFMA R6, -R8, R4, 1 ;  /* 0x3ff000000806742b */ /* 0x001fd00000000104 */
[----:B------:R-:W-:-:S08]  /*0480*/  DFMA R6, R6, R6, R6 ;  /* 0x000000060606722b */ /* 0x000fd00000000006 */
[----:B------:R-:W-:-:S08]  /*0490*/  DFMA R6, R4, R6, R4 ;  /* 0x000000060406722b */ /* 0x000fd00000000004 */
[----:B------:R-:W-:-:S08]  /*04a0*/  DFMA R4, -R8, R6, 1 ;  /* 0x3ff000000804742b */ /* 0x000fd00000000106 */
[----:B------:R-:W-:-:S08]  /*04b0*/  DFMA R4, R6, R4, R6 ;  /* 0x000000040604722b */ /* 0x000fd00000000006 */
[----:B------:R-:W-:-:S08]  /*04c0*/  DMUL R6, R4, -24 ;  /* 0xc038000004067828 */ /* 0x000fd00000000000 */
[----:B------:R-:W-:-:S08]  /*04d0*/  DFMA R10, -R8, R6, -24 ;  /* 0xc0380000080a742b */ /* 0x000fd00000000106 */
[----:B------:R-:W-:-:S10]  /*04e0*/  DFMA R4, R4, R10, R6 ;  /* 0x0000000a0404722b */ /* 0x000fd40000000006 */
[----:B------:R-:W-:-:S05]  /*04f0*/  FFMA R6, RZ, R9, R5 ;  /* 0x00000009ff067223 */ /* 0x000fca0000000005 */
[----:B------:R-:W-:-:S13]  /*0500*/  FSETP.GT.AND P0, PT, |R6|, 1.469367938527859385e-39, PT ;  /* 0x001000000600780b */ /* 0x000fda0003f04200 */
[----:B------:R-:W-:Y:S05]  /*0510*/  @P0 BRA `(.L_x_9) ;  /* 0x0000000000100947 */ /* 0x000fea0003800000 */
[----:B------:R-:W-:Y:S01]  /*0520*/  MOV R6, RZ ;  /* 0x000000ff00067202 */ /* 0x000fe20000000f00 */
[----:B------:R-:W-:Y:S01]  /*0530*/  IMAD.MOV.U32 R7, RZ, RZ, -0x3fc80000 ;  /* 0xc0380000ff077424 */ /* 0x000fe200078e00ff */
[----:B------:R-:W-:-:S07]  /*0540*/  MOV R26, 0x560 ;  /* 0x00000560001a7802 */ /* 0x000fce0000000f00 */
[----:B------:R-:W-:Y:S05]  /*0550*/  CALL.REL.NOINC `($__internal_0_$__cuda_sm20_div_rn_f64_full) ;  /* 0x0000000c00687944 */ /* 0x000fea0003c00000 */
.L_x_9:
[----:B------:R-:W-:Y:S05]  /*0560*/  BSYNC.RECONVERGENT B2 ;  /* 0x0000000000027941 */ /* 0x000fea0003800200 */
.L_x_8:
[----:B------:R-:W2:Y:S01]  /*0570*/  LDG.E R7, desc[UR4][R20.64] ;  /* 0x0000000414077981 */ /* 0x000ea2000c1e1900 */
[----:B------:R-:W-:-:S03]  /*0580*/  DADD R2, R4, R2 ;  /* 0x0000000004027229 */ /* 0x000fc60000000002 */
[----:B------:R-:W3:Y:S07]  /*0590*/  LDG.E R4, desc[UR4][R20.64+0x4] ;  /* 0x0000040414047981 */ /* 0x000eee000c1e1900 */
[----:B------:R0:W2:Y:S02]  /*05a0*/  F2F.F32.F64 R3, R2 ;  /* 0x0000000200037310 */ /* 0x0000a40000301000 */
[----:B0-----:R-:W4:Y:S01]  /*05b0*/  LDG.E R2, desc[UR4][R20.64+0x8] ;  /* 0x0000080414027981 */ /* 0x001f22000c1e1900 */
[----:B--2---:R-:W-:-:S05]  /*05c0*/  FFMA R7, R0, R3, R7 ;  /* 0x0000000300077223 */ /* 0x004fca0000000007 */
[----:B------:R0:W-:Y:S04]  /*05d0*/  STG.E desc[UR4][R20.64], R7 ;  /* 0x0000000714007986 */ /* 0x0001e8000c101904 */
[----:B------:R-:W2:Y:S04]  /*05e0*/  LDG.E R0, desc[UR4][R22.64+0x4] ;  /* 0x0000040416007981 */ /* 0x000ea8000c1e1900 */
[----:B------:R-:W2:Y:S02]  /*05f0*/  LDG.E R5, desc[UR4][R18.64+0x4] ;  /* 0x0000040412057981 */ /* 0x000ea4000c1e1900 */
[----:B--2---:R-:W-:-:S04]  /*0600*/  FADD R0, R0, -R5 ;  /* 0x8000000500007221 */ /* 0x004fc80000000000 */
[----:B---3--:R-:W-:-:S05]  /*0610*/  FFMA R5, R3, R0, R4 ;  /* 0x0000000003057223 */ /* 0x008fca0000000004 */
[----:B------:R0:W-:Y:S04]  /*0620*/  STG.E desc[UR4][R20.64+0x4], R5 ;  /* 0x0000040514007986 */ /* 0x0001e8000c101904 */
[----:B------:R-:W2:Y:S04]  /*0630*/  LDG.E R9, desc[UR4][R18.64+0x8] ;  /* 0x0000080412097981 */ /* 0x000ea8000c1e1900 */
[----:B------:R-:W2:Y:S02]  /*0640*/  LDG.E R0, desc[UR4][R22.64+0x8] ;  /* 0x0000080416007981 */ /* 0x000ea4000c1e1900 */
[----:B--2---:R-:W-:-:S04]  /*0650*/  FADD R0, R0, -R9 ;  /* 0x8000000900007221 */ /* 0x004fc80000000000 */
[----:B----4-:R-:W-:-:S05]  /*0660*/  FFMA R3, R3, R0, R2 ;  /* 0x0000000003037223 */ /* 0x010fca0000000002 */
[----:B------:R0:W-:Y:S01]  /*0670*/  STG.E desc[UR4][R20.64+0x8], R3 ;  /* 0x0000080314007986 */ /* 0x0001e2000c101904 */
[----:B------:R-:W-:Y:S01]  /*0680*/  MOV R0, 0xffffffff ;  /* 0xffffffff00007802 */ /* 0x000fe20000000f00 */
[----:B------:R-:W-:Y:S06]  /*0690*/  BRA `(.L_x_10) ;  /* 0x0000000000b87947 */ /* 0x000fec0003800000 */
.L_x_5:
[----:B------:R-:W-:Y:S01]  /*06a0*/  VIADD R0, R7, 0xf3000000 ;  /* 0xf300000007007836 */ /* 0x000fe20000000000 */
[----:B------:R0:W1:Y:S01]  /*06b0*/  MUFU.RSQ R2, R7 ;  /* 0x0000000700027308 */ /* 0x0000620000001400 */
[----:B------:R-:W-:Y:S03]  /*06c0*/  BSSY.RECONVERGENT B2, `(.L_x_11) ;  /* 0x000000b000027945 */ /* 0x000fe60003800200 */
[----:B------:R-:W-:-:S13]  /*06d0*/  ISETP.GT.U32.AND P0, PT, R0, 0x727fffff, PT ;  /* 0x727fffff0000780c */ /* 0x000fda0003f04070 */
[----:B01----:R-:W-:Y:S05]  /*06e0*/  @!P0 BRA `(.L_x_12) ;  /* 0x0000000000108947 */ /* 0x003fea0003800000 */
[----:B------:R-:W-:Y:S02]  /*06f0*/  MOV R0, R7 ;  /* 0x0000000700007202 */ /* 0x000fe40000000f00 */
[----:B------:R-:W-:-:S07]  /*0700*/  MOV R7, 0x720 ;  /* 0x0000072000077802 */ /* 0x000fce0000000f00 */
[----:B------:R-:W-:Y:S05]  /*0710*/  CALL.REL.NOINC `($__internal_1_$__cuda_sm20_sqrt_rn_f32_slowpath) ;  /* 0x0000001000687944 */ /* 0x000fea0003c00000 */
[----:B------:R-:W-:Y:S05]  /*0720*/  BRA `(.L_x_13) ;  /* 0x0000000000107947 */ /* 0x000fea0003800000 */
.L_x_12:
[----:B------:R-:W-:Y:S01]  /*0730*/  FMUL.FTZ R0, R7, R2 ;  /* 0x0000000207007220 */ /* 0x000fe20000410000 */
[----:B------:R-:W-:-:S03]  /*0740*/  FMUL.FTZ R2, R2, 0.5 ;  /* 0x3f00000002027820 */ /* 0x000fc60000410000 */
[----:B------:R-:W-:-:S04]  /*0750*/  FFMA R3, -R0, R0, R7 ;  /* 0x0000000000037223 */ /* 0x000fc80000000107 */
[----:B------:R-:W-:-:S07]  /*0760*/  FFMA R0, R3, R2, R0 ;  /* 0x0000000203007223 */ /* 0x000fce0000000000 */
.L_x_13:
[----:B------:R-:W-:Y:S05]  /*0770*/  BSYNC.RECONVERGENT B2 ;  /* 0x0000000000027941 */ /* 0x000fea0003800200 */
.L_x_11:
[----:B------:R-:W0:Y:S01]  /*0780*/  MUFU.RCP64H R5, 0.73874998092651367188 ;  /* 0x3fe7a3d700057908 */ /* 0x000e220000001800 */
[----:B------:R-:W-:Y:S02]  /*0790*/  HFMA2 R9, -RZ, RZ, 1.9755859375, -0.01531219482421875 ;  /* 0x3fe7a3d7ff097431 */ /* 0x000fe400000001ff */
[----:B------:R-:W-:Y:S01]  /*07a0*/  IMAD.MOV.U32 R8, RZ, RZ, 0xa3d70a4 ;  /* 0x0a3d70a4ff087424 */ /* 0x000fe200078e00ff */
[----:B------:R-:W-:Y:S01]  /*07b0*/  UMOV UR6, 0xb6d00b46 ;  /* 0xb6d00b4600067882 */ /* 0x000fe20000000000 */
[----:B------:R-:W-:Y:S01]  /*07c0*/  IMAD.MOV.U32 R4, RZ, RZ, 0x1 ;  /* 0x00000001ff047424 */ /* 0x000fe200078e00ff */
[----:B------:R-:W-:Y:S01]  /*07d0*/  UMOV UR7, 0x3ff1f59a ;  /* 0x3ff1f59a00077882 */ /* 0x000fe20000000000 */
[----:B------:R-:W-:Y:S04]  /*07e0*/  BSSY.RECONVERGENT B2, `(.L_x_14) ;  /* 0x0000017000027945 */ /* 0x000fe80003800200 */
[----:B0-----:R-:W-:-:S08]  /*07f0*/  DFMA R2, R4, -R8, 1 ;  /* 0x3ff000000402742b */ /* 0x001fd00000000808 */
[----:B------:R-:W-:Y:S02]  /*0800*/  DFMA R6, R2, R2, R2 ;  /* 0x000000020206722b */ /* 0x000fe40000000002 */
[----:B------:R-:W0:Y:S06]  /*0810*/  F2F.F64.F32 R2, R0 ;  /* 0x0000000000027310 */ /* 0x000e2c0000201800 */
[----:B------:R-:W-:-:S08]  /*0820*/  DFMA R6, R4, R6, R4 ;  /* 0x000000060406722b */ /* 0x000fd00000000004 */
[----:B------:R-:W-:Y:S02]  /*0830*/  DFMA R4, R6, -R8, 1 ;  /* 0x3ff000000604742b */ /* 0x000fe40000000808 */
[----:B0-----:R-:W-:-:S06]  /*0840*/  DADD R10, R2, -UR6 ;  /* 0x80000006020a7e29 */ /* 0x001fcc0008000000 */
[----:B------:R-:W-:-:S04]  /*0850*/  DFMA R4, R6, R4, R6 ;  /* 0x000000040604722b */ /* 0x000fc80000000006 */
[----:B------:R-:W-:-:S04]  /*0860*/  FSETP.GEU.AND P1, PT, |R11|, 6.5827683646048100446e-37, PT ;  /* 0x036000000b00780b */ /* 0x000fc80003f2e200 */
[----:B------:R-:W-:-:S08]  /*0870*/  DMUL R2, R10, R4 ;  /* 0x000000040a027228 */ /* 0x000fd00000000000 */
[----:B------:R-:W-:-:S08]  /*0880*/  DFMA R6, R2, -R8, R10 ;  /* 0x800000080206722b */ /* 0x000fd0000000000a */
[----:B------:R-:W-:-:S10]  /*0890*/  DFMA R2, R4, R6, R2 ;  /* 0x000000060402722b */ /* 0x000fd40000000002 */
[----:B------:R-:W-:-:S05]  /*08a0*/  FFMA R4, RZ, 1.809687495231628418, R3 ;  /* 0x3fe7a3d7ff047823 */ /* 0x000fca0000000003 */
[----:B------:R-:W-:-:S13]  /*08b0*/  FSETP.GT.AND P0, PT, |R4|, 1.469367938527859385e-39, PT ;  /* 0x001000000400780b */ /* 0x000fda0003f04200 */
[----:B------:R-:W-:Y:S05]  /*08c0*/  @P0 BRA P1, `(.L_x_15) ;  /* 0x0000000000200947 */ /* 0x000fea0000800000 */
[----:B------:R-:W-:Y:S01]  /*08d0*/  MOV R6, R10 ;  /* 0x0000000a00067202 */ /* 0x000fe20000000f00 */
[----:B------:R-:W-:Y:S01]  /*08e0*/  IMAD.MOV.U32 R7, RZ, RZ, R11 ;  /* 0x000000ffff077224 */ /* 0x000fe200078e000b */
[----:B------:R-:W-:Y:S01]  /*08f0*/  MOV R8, 0xa3d70a4 ;  /* 0x0a3d70a400087802 */ /* 0x000fe20000000f00 */
[----:B------:R-:W-:Y:S01]  /*0900*/  IMAD.MOV.U32 R9, RZ, RZ, 0x3fe7a3d7 ;  /* 0x3fe7a3d7ff097424 */ /* 0x000fe200078e00ff */
[----:B------:R-:W-:-:S07]  /*0910*/  MOV R26, 0x930 ;  /* 0x00000930001a7802 */ /* 0x000fce0000000f00 */
[----:B------:R-:W-:Y:S05]  /*0920*/  CALL.REL.NOINC `($__internal_0_$__cuda_sm20_div_rn_f64_full) ;  /* 0x0000000800747944 */ /* 0x000fea0003c00000 */
[----:B------:R-:W-:Y:S01]  /*0930*/  MOV R2, R4 ;  /* 0x0000000400027202 */ /* 0x000fe20000000f00 */
[----:B------:R-:W-:-:S07]  /*0940*/  IMAD.MOV.U32 R3, RZ, RZ, R5 ;  /* 0x000000ffff037224 */ /* 0x000fce00078e0005 */
.L_x_15:
[----:B------:R-:W-:Y:S05]  /*0950*/  BSYNC.RECONVERGENT B2 ;  /* 0x0000000000027941 */ /* 0x000fea0003800200 */
.L_x_14:
[----:B------:R-:W0:Y:S02]  /*0960*/  F2I.F64.TRUNC R0, R2 ;  /* 0x0000000200007311 */ /* 0x000e24000030d100 */
[----:B0-----:R-:W-:-:S07]  /*0970*/  LOP3.LUT R0, RZ, R0, RZ, 0x33, !PT ;  /* 0x00000000ff007212 */ /* 0x001fce00078e33ff */
.L_x_10:
[----:B------:R-:W-:Y:S05]  /*0980*/  BSYNC.RECONVERGENT B1 ;  /* 0x0000000000017941 */ /* 0x000fea0003800200 */
.L_x_4:
[----:B------:R-:W-:-:S04]  /*0990*/  IADD3 R33, PT, PT, R0, R33, RZ ;  /* 0x0000002100217210 */ /* 0x000fc80007ffe0ff */
[----:B------:R-:W-:-:S13]  /*09a0*/  ISETP.GT.AND P0, PT, R33, -0x1, PT ;  /* 0xffffffff2100780c */ /* 0x000fda0003f04270 */
[----:B------:R-:W-:Y:S05]  /*09b0*/  @P0 BRA `(.L_x_16) ;  /* 0xfffffff400dc0947 */ /* 0x000fea000383ffff */
.L_x_3:
[----:B0-----:R-:W-:Y:S05]  /*09c0*/  BSYNC.RECONVERGENT B0 ;  /* 0x0000000000007941 */ /* 0x001fea0003800200 */
.L_x_2:
[----:B------:R-:W0:Y:S01]  /*09d0*/  LDCU UR6, c[0x0][0x380] ;  /* 0x00007000ff0677ac */ /* 0x000e220008000800 */
[----:B------:R-:W-:-:S05]  /*09e0*/  VIADD R22, R31, 0x3 ;  /* 0x000000031f167836 */ /* 0x000fca0000000000 */
[----:B0-----:R-:W-:-:S13]  /*09f0*/  ISETP.GE.AND P0, PT, R22, UR6, PT ;  /* 0x0000000616007c0c */ /* 0x001fda000bf06270 */
[----:B------:R-:W-:Y:S05]  /*0a00*/  @P0 EXIT ;  /* 0x000000000000094d */ /* 0x000fea0003800000 */
[----:B------:R-:W0:Y:S01]  /*0a10*/  LDC.64 R34, c[0x0][0x388] ;  /* 0x0000e200ff227b82 */ /* 0x000e220000000a00 */
[----:B------:R-:W-:Y:S01]  /*0a20*/  IMAD R31, R31, 0x3, RZ ;  /* 0x000000031f1f7824 */ /* 0x000fe200078e02ff */
[----:B------:R-:W1:Y:S06]  /*0a30*/  LDCU UR8, c[0x0][0x380] ;  /* 0x00007000ff0877ac */ /* 0x000e6c0008000800 */
[----:B------:R-:W2:Y:S08]  /*0a40*/  LDC.64 R24, c[0x0][0x390] ;  /* 0x0000e400ff187b82 */ /* 0x000eb00000000a00 */
[----:B------:R-:W3:Y:S01]  /*0a50*/  LDC.64 R18, c[0x0][0x388] ;  /* 0x0000e200ff127b82 */ /* 0x000ee20000000a00 */
[----:B0-----:R-:W-:-:S04]  /*0a60*/  IMAD.WIDE R34, R31, 0x4, R34 ;  /* 0x000000041f227825 */ /* 0x001fc800078e0222 */
[----:B-12---:R-:W-:-:S07]  /*0a70*/  IMAD.WIDE R24, R31, 0x4, R24 ;  /* 0x000000041f187825 */ /* 0x006fce00078e0218 */
.L_x_29:
[----:B------:R-:W-:Y:S01]  /*0a80*/  IMAD R21, R22, 0x3, RZ ;  /* 0x0000000316157824 */ /* 0x000fe200078e02ff */
[----:B------:R-:W2:Y:S03]  /*0a90*/  LDG.E R0, desc[UR4][R34.64] ;  /* 0x0000000422007981 */ /* 0x000ea6000c1e1900 */
[----:B---3--:R-:W-:Y:S01]  /*0aa0*/  IMAD.WIDE R20, R21, 0x4, R18 ;  /* 0x0000000415147825 */ /* 0x008fe200078e0212 */
[----:B------:R-:W3:Y:S04]  /*0ab0*/  LDG.E R2, desc[UR4][R34.64+0x4] ;  /* 0x0000040422027981 */ /* 0x000ee8000c1e1900 */
[----:B-1----:R-:W2:Y:S04]  /*0ac0*/  LDG.E R3, desc[UR4][R20.64] ;  /* 0x0000000414037981 */ /* 0x002ea8000c1e1900 */
        /* <DEDUP_REMOVED lines=42> */
.L_x_20:
[----:B------:R-:W-:Y:S05]  /*0d70*/  BSYNC.RECONVERGENT B1 ;  /* 0x0000000000017941 */ /* 0x000fea0003800200 */
.L_x_19:
        /* <DEDUP_REMOVED lines=19> */
.L_x_22:
[----:B------:R-:W-:Y:S05]  /*0eb0*/  BSYNC.RECONVERGENT B1 ;  /* 0x0000000000017941 */ /* 0x000fea0003800200 */
.L_x_21:
        /* <DEDUP_REMOVED lines=13> */
[----:B------:R-:W2:Y:S01]  /*0f90*/  LDG.E R0, desc[UR4][R34.64+0x8] ;  /* 0x0000080422007981 */ /* 0x000ea2000c1e1900 */
[----:B0-----:R-:W-:Y:S01]  /*0fa0*/  MOV R7, 0x1 ;  /* 0x0000000100077802 */ /* 0x001fe20000000f00 */
[----:B--2---:R-:W-:-:S04]  /*0fb0*/  FADD R0, R0, -R9 ;  /* 0x8000000900007221 */ /* 0x004fc80000000000 */
[----:B----4-:R-:W-:-:S05]  /*0fc0*/  FFMA R3, R3, R0, R2 ;  /* 0x0000000003037223 */ /* 0x010fca0000000002 */
[----:B------:R1:W-:Y:S01]  /*0fd0*/  STG.E desc[UR4][R24.64+0x8], R3 ;  /* 0x0000080318007986 */ /* 0x0003e2000c101904 */
[----:B------:R-:W-:Y:S05]  /*0fe0*/  BRA `(.L_x_23) ;  /* 0x0000000000b07947 */ /* 0x000fea0003800000 */
.L_x_18:
        /* <DEDUP_REMOVED lines=9> */
.L_x_25:
[----:B------:R-:W-:Y:S01]  /*1080*/  FMUL.FTZ R0, R7, R2 ;  /* 0x0000000207007220 */ /* 0x000fe20000410000 */
[----:B------:R-:W-:-:S03]  /*1090*/  FMUL.FTZ R2, R2, 0.5 ;  /* 0x3f00000002027820 */ /* 0x000fc60000410000 */
[----:B------:R-:W-:-:S04]  /*10a0*/  FFMA R3, -R0, R0, R7 ;  /* 0x0000000000037223 */ /* 0x000fc80000000107 */
[----:B------:R-:W-:-:S07]  /*10b0*/  FFMA R0, R3, R2, R0 ;  /* 0x0000000203007223 */ /* 0x000fce0000000000 */
.L_x_26:
[----:B------:R-:W-:Y:S05]  /*10c0*/  BSYNC.RECONVERGENT B1 ;  /* 0x0000000000017941 */ /* 0x000fea0003800200 */
.L_x_24:
        /* <DEDUP_REMOVED lines=21> */
[----:B------:R-:W-:Y:S01]  /*1220*/  MOV R8, 0xa3d70a4 ;  /* 0x0a3d70a400087802 */ /* 0x000fe20000000f00 */
[----:B------:R-:W-:Y:S01]  /*1230*/  IMAD.MOV.U32 R9, RZ, RZ, 0x3fe7a3d7 ;  /* 0x3fe7a3d7ff097424 */ /* 0x000fe200078e00ff */
[----:B------:R-:W-:-:S07]  /*1240*/  MOV R26, 0x1260 ;  /* 0x00001260001a7802 */ /* 0x000fce0000000f00 */
[----:B------:R-:W-:Y:S05]  /*1250*/  CALL.REL.NOINC `($__internal_0_$__cuda_sm20_div_rn_f64_full) ;  /* 0x0000000000287944 */ /* 0x000fea0003c00000 */
[----:B------:R-:W-:Y:S01]  /*1260*/  MOV R2, R4 ;  /* 0x0000000400027202 */ /* 0x000fe20000000f00 */
[----:B------:R-:W-:-:S07]  /*1270*/  IMAD.MOV.U32 R3, RZ, RZ, R5 ;  /* 0x000000ffff037224 */ /* 0x000fce00078e0005 */
.L_x_28:
[----:B------:R-:W-:Y:S05]  /*1280*/  BSYNC.RECONVERGENT B1 ;  /* 0x0000000000017941 */ /* 0x000fea0003800200 */
.L_x_27:
[----:B------:R-:W0:Y:S02]  /*1290*/  F2I.F64.TRUNC R2, R2 ;  /* 0x0000000200027311 */ /* 0x000e24000030d100 */
[----:B0-----:R-:W-:-:S07]  /*12a0*/  IADD3 R7, PT, PT, R2, 0x1, RZ ;  /* 0x0000000102077810 */ /* 0x001fce0007ffe0ff */
.L_x_23:
[----:B------:R-:W-:Y:S05]  /*12b0*/  BSYNC.RECONVERGENT B0 ;  /* 0x0000000000007941 */ /* 0x000fea0003800200 */
.L_x_17:
[----:B------:R-:W-:-:S05]  /*12c0*/  IMAD.IADD R22, R7, 0x1, R22 ;  /* 0x0000000107167824 */ /* 0x000fca00078e0216 */
[----:B------:R-:W-:-:S13]  /*12d0*/  ISETP.GE.AND P0, PT, R22, UR8, PT ;  /* 0x0000000816007c0c */ /* 0x000fda000bf06270 */
[----:B------:R-:W-:Y:S05]  /*12e0*/  @!P0 BRA `(.L_x_29) ;  /* 0xfffffff400e48947 */ /* 0x000fea000383ffff */
[----:B------:R-:W-:Y:S05]  /*12f0*/  EXIT ;  /* 0x000000000000794d */ /* 0x000fea0003800000 */
        .weak           $__internal_0_$__cuda_sm20_div_rn_f64_full
        .type           $__internal_0_$__cuda_sm20_div_rn_f64_full,@function
        .size           $__internal_0_$__cuda_sm20_div_rn_f64_full,($__internal_1_$__cuda_sm20_sqrt_rn_f32_slowpath - $__internal_0_$__cuda_sm20_div_rn_f64_full)
$__internal_0_$__cuda_sm20_div_rn_f64_full:
[C---:B------:R-:W-:Y:S01]  /*1300*/  FSETP.GEU.AND P0, PT, |R9|.reuse, 1.469367938527859385e-39, PT ;  /* 0x001000000900780b */ /* 0x040fe20003f0e200 */
[----:B------:R-:W-:Y:S01]  /*1310*/  IMAD.MOV.U32 R12, RZ, RZ, 0x1 ;  /* 0x00000001ff0c7424 */ /* 0x000fe200078e00ff */
[----:B------:R-:W-:Y:S01]  /*1320*/  LOP3.LUT R10, R9, 0x800fffff, RZ, 0xc0, !PT ;  /* 0x800fffff090a7812 */ /* 0x000fe200078ec0ff */
[----:B------:R-:W-:Y:S01]  /*1330*/  BSSY.RECONVERGENT B3, `(.L_x_30) ;  /* 0x0000054000037945 */ /* 0x000fe20003800200 */
[C---:B------:R-:W-:Y:S02]  /*1340*/  FSETP.GEU.AND P2, PT, |R7|.reuse, 1.469367938527859385e-39, PT ;  /* 0x001000000700780b */ /* 0x040fe40003f4e200 */
[----:B------:R-:W-:Y:S02]  /*1350*/  LOP3.LUT R11, R10, 0x3ff00000, RZ, 0xfc, !PT ;  /* 0x3ff000000a0b7812 */ /* 0x000fe400078efcff */
[----:B------:R-:W-:Y:S02]  /*1360*/  MOV R10, R8 ;  /* 0x00000008000a7202 */ /* 0x000fe40000000f00 */
[----:B------:R-:W-:-:S02]  /*1370*/  LOP3.LUT R27, R7, 0x7ff00000, RZ, 0xc0, !PT ;  /* 0x7ff00000071b7812 */ /* 0x000fc400078ec0ff */
[----:B------:R-:W-:Y:S01]  /*1380*/  MOV R28, 0x1ca00000 ;  /* 0x1ca00000001c7802 */ /* 0x000fe20000000f00 */
[----:B------:R-:W-:Y:S01]  /*1390*/  @!P0 DMUL R10, R8, 8.98846567431157953865e+307 ;  /* 0x7fe00000080a8828 */ /* 0x000fe20000000000 */
[C---:B------:R-:W-:Y:S01]  /*13a0*/  LOP3.LUT R30, R9.reuse, 0x7ff00000, RZ, 0xc0, !PT ;  /* 0x7ff00000091e7812 */ /* 0x040fe200078ec0ff */
[----:B------:R-:W-:Y:S02]  /*13b0*/  IMAD.MOV.U32 R29, RZ, RZ, R27 ;  /* 0x000000ffff1d7224 */ /* 0x000fe400078e001b */
[----:B------:R-:W-:Y:S02]  /*13c0*/  @!P2 LOP3.LUT R4, R9, 0x7ff00000, RZ, 0xc0, !PT ;  /* 0x7ff000000904a812 */ /* 0x000fe400078ec0ff */
[----:B------:R-:W0:Y:S01]  /*13d0*/  MUFU.RCP64H R13, R11 ;  /* 0x0000000b000d7308 */ /* 0x000e220000001800 */
[C---:B------:R-:W-:Y:S02]  /*13e0*/  ISETP.GE.U32.AND P1, PT, R27.reuse, R30, PT ;  /* 0x0000001e1b00720c */ /* 0x040fe40003f26070 */
[----:B------:R-:W-:-:S02]  /*13f0*/  @!P2 ISETP.GE.U32.AND P3, PT, R27, R4, PT ;  /* 0x000000041b00a20c */ /* 0x000fc40003f66070 */
[----:B------:R-:W-:Y:S02]  /*1400*/  SEL R5, R28, 0x63400000, !P1 ;  /* 0x634000001c057807 */ /* 0x000fe40004800000 */
[----:B------:R-:W-:Y:S02]  /*1410*/  @!P2 MOV R16, RZ ;  /* 0x000000ff0010a202 */ /* 0x000fe40000000f00 */
[----:B------:R-:W-:Y:S02]  /*1420*/  LOP3.LUT R5, R5, 0x800fffff, R7, 0xf8, !PT ;  /* 0x800fffff05057812 */ /* 0x000fe400078ef807 */
[----:B------:R-:W-:Y:S01]  /*1430*/  @!P0 LOP3.LUT R30, R11, 0x7ff00000, RZ, 0xc0, !PT ;  /* 0x7ff000000b1e8812 */ /* 0x000fe200078ec0ff */
[----:B0-----:R-:W-:-:S08]  /*1440*/  DFMA R14, R12, -R10, 1 ;  /* 0x3ff000000c0e742b */ /* 0x001fd0000000080a */
[----:B------:R-:W-:-:S08]  /*1450*/  DFMA R14, R14, R14, R14 ;  /* 0x0000000e0e0e722b */ /* 0x000fd0000000000e */
[----:B------:R-:W-:Y:S01]  /*1460*/  DFMA R14, R12, R14, R12 ;  /* 0x0000000e0c0e722b */ /* 0x000fe2000000000c */
[----:B------:R-:W-:-:S04]  /*1470*/  @!P2 SEL R13, R28, 0x63400000, !P3 ;  /* 0x634000001c0da807 */ /* 0x000fc80005800000 */
[----:B------:R-:W-:-:S03]  /*1480*/  @!P2 LOP3.LUT R4, R13, 0x80000000, R7, 0xf8, !PT ;  /* 0x800000000d04a812 */ /* 0x000fc600078ef807 */
[----:B------:R-:W-:Y:S01]  /*1490*/  DFMA R12, R14, -R10, 1 ;  /* 0x3ff000000e0c742b */ /* 0x000fe2000000080a */
[----:B------:R-:W-:Y:S01]  /*14a0*/  @!P2 LOP3.LUT R17, R4, 0x100000, RZ, 0xfc, !PT ;  /* 0x001000000411a812 */ /* 0x000fe200078efcff */
[----:B------:R-:W-:-:S06]  /*14b0*/  IMAD.MOV.U32 R4, RZ, RZ, R6 ;  /* 0x000000ffff047224 */ /* 0x000fcc00078e0006 */
[----:B------:R-:W-:Y:S02]  /*14c0*/  DFMA R12, R14, R12, R14 ;  /* 0x0000000c0e0c722b */ /* 0x000fe4000000000e */
[----:B------:R-:W-:-:S08]  /*14d0*/  @!P2 DFMA R4, R4, 2, -R16 ;  /* 0x400000000404a82b */ /* 0x000fd00000000810 */
[----:B------:R-:W-:Y:S02]  /*14e0*/  DMUL R14, R12, R4 ;  /* 0x000000040c0e7228 */ /* 0x000fe40000000000 */
[----:B------:R-:W-:-:S04]  /*14f0*/  @!P2 LOP3.LUT R29, R5, 0x7ff00000, RZ, 0xc0, !PT ;  /* 0x7ff00000051da812 */ /* 0x000fc800078ec0ff */
[----:B------:R-:W-:Y:S02]  /*1500*/  IADD3 R32, PT, PT, R29, -0x1, RZ ;  /* 0xffffffff1d207810 */ /* 0x000fe40007ffe0ff */
[----:B------:R-:W-:Y:S02]  /*1510*/  DFMA R16, R14, -R10, R4 ;  /* 0x8000000a0e10722b */ /* 0x000fe40000000004 */
[----:B------:R-:W-:Y:S01]  /*1520*/  ISETP.GT.U32.AND P0, PT, R32, 0x7feffffe, PT ;  /* 0x7feffffe2000780c */ /* 0x000fe20003f04070 */
[----:B------:R-:W-:-:S05]  /*1530*/  VIADD R32, R30, 0xffffffff ;  /* 0xffffffff1e207836 */ /* 0x000fca0000000000 */
[----:B------:R-:W-:Y:S01]  /*1540*/  ISETP.GT.U32.OR P0, PT, R32, 0x7feffffe, P0 ;  /* 0x7feffffe2000780c */ /* 0x000fe20000704470 */
[----:B------:R-:W-:-:S12]  /*1550*/  DFMA R16, R12, R16, R14 ;  /* 0x000000100c10722b */ /* 0x000fd8000000000e */
[----:B------:R-:W-:Y:S05]  /*1560*/  @P0 BRA `(.L_x_31) ;  /* 0x00000000006c0947 */ /* 0x000fea0003800000 */
[----:B------:R-:W-:Y:S02]  /*1570*/  LOP3.LUT R6, R9, 0x7ff00000, RZ, 0xc0, !PT ;  /* 0x7ff0000009067812 */ /* 0x000fe400078ec0ff */
[----:B------:R-:W-:Y:S02]  /*1580*/  MOV R14, RZ ;  /* 0x000000ff000e7202 */ /* 0x000fe40000000f00 */
[CC--:B------:R-:W-:Y:S02]  /*1590*/  VIADDMNMX R7, R27.reuse, -R6.reuse, 0xb9600000, !PT ;  /* 0xb96000001b077446 */ /* 0x0c0fe40007800906 */
[----:B------:R-:W-:Y:S02]  /*15a0*/  ISETP.GE.U32.AND P0, PT, R27, R6, PT ;  /* 0x000000061b00720c */ /* 0x000fe40003f06070 */
[----:B------:R-:W-:Y:S02]  /*15b0*/  VIMNMX R7, PT, PT, R7, 0x46a00000, PT ;  /* 0x46a0000007077848 */ /* 0x000fe40003fe0100 */
[----:B------:R-:W-:-:S04]  /*15c0*/  SEL R28, R28, 0x63400000, !P0 ;  /* 0x634000001c1c7807 */ /* 0x000fc80004000000 */
[----:B------:R-:W-:-:S05]  /*15d0*/  IADD3 R7, PT, PT, -R28, R7, RZ ;  /* 0x000000071c077210 */ /* 0x000fca0007ffe1ff */
[----:B------:R-:W-:-:S06]  /*15e0*/  VIADD R15, R7, 0x7fe00000 ;  /* 0x7fe00000070f7836 */ /* 0x000fcc0000000000 */
[----:B------:R-:W-:-:S10]  /*15f0*/  DMUL R12, R16, R14 ;  /* 0x0000000e100c7228 */ /* 0x000fd40000000000 */
[----:B------:R-:W-:-:S13]  /*1600*/  FSETP.GTU.AND P0, PT, |R13|, 1.469367938527859385e-39, PT ;  /* 0x001000000d00780b */ /* 0x000fda0003f0c200 */
[----:B------:R-:W-:Y:S05]  /*1610*/  @P0 BRA `(.L_x_32) ;  /* 0x0000000000940947 */ /* 0x000fea0003800000 */
[----:B------:R-:W-:Y:S01]  /*1620*/  DFMA R4, R16, -R10, R4 ;  /* 0x8000000a1004722b */ /* 0x000fe20000000004 */
[----:B------:R-:W-:-:S09]  /*1630*/  IMAD.MOV.U32 R14, RZ, RZ, RZ ;  /* 0x000000ffff0e7224 */ /* 0x000fd200078e00ff */
[C---:B------:R-:W-:Y:S02]  /*1640*/  FSETP.NEU.AND P0, PT, R5.reuse, RZ, PT ;  /* 0x000000ff0500720b */ /* 0x040fe40003f0d000 */
[----:B------:R-:W-:-:S04]  /*1650*/  LOP3.LUT R9, R5, 0x80000000, R9, 0x48, !PT ;  /* 0x8000000005097812 */ /* 0x000fc800078e4809 */
[----:B------:R-:W-:-:S07]  /*1660*/  LOP3.LUT R15, R9, R15, RZ, 0xfc, !PT ;  /* 0x0000000f090f7212 */ /* 0x000fce00078efcff */
[----:B------:R-:W-:Y:S05]  /*1670*/  @!P0 BRA `(.L_x_32) ;  /* 0x00000000007c8947 */ /* 0x000fea0003800000 */
[C---:B------:R-:W-:Y:S01]  /*1680*/  IADD3 R5, PT, PT, -R7.reuse, RZ, RZ ;  /* 0x000000ff07057210 */ /* 0x040fe20007ffe1ff */
[----:B------:R-:W-:Y:S01]  /*1690*/  IMAD.MOV.U32 R4, RZ, RZ, RZ ;  /* 0x000000ffff047224 */ /* 0x000fe200078e00ff */
[----:B------:R-:W-:Y:S01]  /*16a0*/  DMUL.RP R14, R16, R14 ;  /* 0x0000000e100e7228 */ /* 0x000fe20000008000 */
[----:B------:R-:W-:-:S04]  /*16b0*/  IADD3 R7, PT, PT, -R7, -0x43300000, RZ ;  /* 0xbcd0000007077810 */ /* 0x000fc80007ffe1ff */
[----:B------:R-:W-:-:S05]  /*16c0*/  DFMA R4, R12, -R4, R16 ;  /* 0x800000040c04722b */ /* 0x000fca0000000010 */
[----:B------:R-:W-:-:S05]  /*16d0*/  LOP3.LUT R9, R15, R9, RZ, 0x3c, !PT ;  /* 0x000000090f097212 */ /* 0x000fca00078e3cff */
[----:B------:R-:W-:-:S04]  /*16e0*/  FSETP.NEU.AND P0, PT, |R5|, R7, PT ;  /* 0x000000070500720b */ /* 0x000fc80003f0d200 */
[----:B------:R-:W-:Y:S02]  /*16f0*/  FSEL R12, R14, R12, !P0 ;  /* 0x0000000c0e0c7208 */ /* 0x000fe40004000000 */
[----:B------:R-:W-:Y:S01]  /*1700*/  FSEL R13, R9, R13, !P0 ;  /* 0x0000000d090d7208 */ /* 0x000fe20004000000 */
[----:B------:R-:W-:Y:S06]  /*1710*/  BRA `(.L_x_32) ;  /* 0x0000000000547947 */ /* 0x000fec0003800000 */
.L_x_31:
[----:B------:R-:W-:-:S14]  /*1720*/  DSETP.NAN.AND P0, PT, R6, R6, PT ;  /* 0x000000060600722a */ /* 0x000fdc0003f08000 */
[----:B------:R-:W-:Y:S05]  /*1730*/  @P0 BRA `(.L_x_33) ;  /* 0x0000000000440947 */ /* 0x000fea0003800000 */
[----:B------:R-:W-:-:S14]  /*1740*/  DSETP.NAN.AND P0, PT, R8, R8, PT ;  /* 0x000000080800722a */ /* 0x000fdc0003f08000 */
[----:B------:R-:W-:Y:S05]  /*1750*/  @P0 BRA `(.L_x_34) ;  /* 0x0000000000300947 */ /* 0x000fea0003800000 */
[----:B------:R-:W-:Y:S01]  /*1760*/  ISETP.NE.AND P0, PT, R29, R30, PT ;  /* 0x0000001e1d00720c */ /* 0x000fe20003f05270 */
[----:B------:R-:W-:Y:S01]  /*1770*/  IMAD.MOV.U32 R13, RZ, RZ, -0x80000 ;  /* 0xfff80000ff0d7424 */ /* 0x000fe200078e00ff */
[----:B------:R-:W-:-:S11]  /*1780*/  MOV R12, 0x0 ;  /* 0x00000000000c7802 */ /* 0x000fd60000000f00 */
[----:B------:R-:W-:Y:S05]  /*1790*/  @!P0 BRA `(.L_x_32) ;  /* 0x0000000000348947 */ /* 0x000fea0003800000 */
[----:B------:R-:W-:Y:S02]  /*17a0*/  ISETP.NE.AND P0, PT, R29, 0x7ff00000, PT ;  /* 0x7ff000001d00780c */ /* 0x000fe40003f05270 */
[----:B------:R-:W-:Y:S02]  /*17b0*/  LOP3.LUT R13, R7, 0x80000000, R9, 0x48, !PT ;  /* 0x80000000070d7812 */ /* 0x000fe400078e4809 */
[----:B------:R-:W-:-:S13]  /*17c0*/  ISETP.EQ.OR P0, PT, R30, RZ, !P0 ;  /* 0x000000ff1e00720c */ /* 0x000fda0004702670 */
[----:B------:R-:W-:Y:S02]  /*17d0*/  @P0 LOP3.LUT R4, R13, 0x7ff00000, RZ, 0xfc, !PT ;  /* 0x7ff000000d040812 */ /* 0x000fe400078efcff */
[----:B------:R-:W-:Y:S01]  /*17e0*/  @!P0 MOV R12, RZ ;  /* 0x000000ff000c8202 */ /* 0x000fe20000000f00 */
[----:B------:R-:W-:Y:S01]  /*17f0*/  @P0 IMAD.MOV.U32 R12, RZ, RZ, RZ ;  /* 0x000000ffff0c0224 */ /* 0x000fe200078e00ff */
[----:B------:R-:W-:Y:S01]  /*1800*/  @P0 MOV R13, R4 ;  /* 0x00000004000d0202 */ /* 0x000fe20000000f00 */
[----:B------:R-:W-:Y:S06]  /*1810*/  BRA `(.L_x_32) ;  /* 0x0000000000147947 */ /* 0x000fec0003800000 */
.L_x_34:
[----:B------:R-:W-:Y:S01]  /*1820*/  LOP3.LUT R13, R9, 0x80000, RZ, 0xfc, !PT ;  /* 0x00080000090d7812 */ /* 0x000fe200078efcff */
[----:B------:R-:W-:Y:S01]  /*1830*/  IMAD.MOV.U32 R12, RZ, RZ, R8 ;  /* 0x000000ffff0c7224 */ /* 0x000fe200078e0008 */
[----:B------:R-:W-:Y:S06]  /*1840*/  BRA `(.L_x_32) ;  /* 0x0000000000087947 */ /* 0x000fec0003800000 */
.L_x_33:
[----:B------:R-:W-:Y:S02]  /*1850*/  LOP3.LUT R13, R7, 0x80000, RZ, 0xfc, !PT ;  /* 0x00080000070d7812 */ /* 0x000fe400078efcff */
[----:B------:R-:W-:-:S07]  /*1860*/  MOV R12, R6 ;  /* 0x00000006000c7202 */ /* 0x000fce0000000f00 */
.L_x_32:
[----:B------:R-:W-:Y:S05]  /*1870*/  BSYNC.RECONVERGENT B3 ;  /* 0x0000000000037941 */ /* 0x000fea0003800200 */
.L_x_30:
[----:B------:R-:W-:Y:S01]  /*1880*/  IMAD.MOV.U32 R27, RZ, RZ, 0x0 ;  /* 0x00000000ff1b7424 */ /* 0x000fe200078e00ff */
[----:B------:R-:W-:Y:S01]  /*1890*/  MOV R5, R13 ;  /* 0x0000000d00057202 */ /* 0x000fe20000000f00 */
[----:B------:R-:W-:Y:S02]  /*18a0*/  IMAD.MOV.U32 R4, RZ, RZ, R12 ;  /* 0x000000ffff047224 */ /* 0x000fe400078e000c */
[----:B------:R-:W-:Y:S05]  /*18b0*/  RET.REL.NODEC R26 `(_Z14calc_exclvol_fiPfS_) ;  /* 0xffffffe41ad07950 */ /* 0x000fea0003c3ffff */
        .weak           $__internal_1_$__cuda_sm20_sqrt_rn_f32_slowpath
        .type           $__internal_1_$__cuda_sm20_sqrt_rn_f32_slowpath,@function
        .size           $__internal_1_$__cuda_sm20_sqrt_rn_f32_slowpath,(.L_x_114 - $__internal_1_$__cuda_sm20_sqrt_rn_f32_slowpath)
$__internal_1_$__cuda_sm20_sqrt_rn_f32_slowpath:
[----:B------:R-:W-:-:S13]  /*18c0*/  LOP3.LUT P0, RZ, R0, 0x7fffffff, RZ, 0xc0, !PT ;  /* 0x7fffffff00ff7812 */ /* 0x000fda000780c0ff */
[----:B------:R-:W-:Y:S01]  /*18d0*/  @!P0 MOV R2, R0 ;  /* 0x0000000000028202 */ /* 0x000fe20000000f00 */
[----:B------:R-:W-:Y:S06]  /*18e0*/  @!P0 BRA `(.L_x_35) ;  /* 0x0000000000408947 */ /* 0x000fec0003800000 */
[----:B------:R-:W-:-:S13]  /*18f0*/  FSETP.GEU.FTZ.AND P0, PT, R0, RZ, PT ;  /* 0x000000ff0000720b */ /* 0x000fda0003f1e000 */
[----:B------:R-:W-:Y:S01]  /*1900*/  @!P0 IMAD.MOV.U32 R2, RZ, RZ, 0x7fffffff ;  /* 0x7fffffffff028424 */ /* 0x000fe200078e00ff */
[----:B------:R-:W-:Y:S06]  /*1910*/  @!P0 BRA `(.L_x_35) ;  /* 0x0000000000348947 */ /* 0x000fec0003800000 */
[----:B------:R-:W-:-:S13]  /*1920*/  FSETP.GTU.FTZ.AND P0, PT, |R0|, +INF , PT ;  /* 0x7f8000000000780b */ /* 0x000fda0003f1c200 */
[----:B------:R-:W-:Y:S01]  /*1930*/  @P0 FADD.FTZ R2, R0, 1 ;  /* 0x3f80000000020421 */ /* 0x000fe20000010000 */
[----:B------:R-:W-:Y:S06]  /*1940*/  @P0 BRA `(.L_x_35) ;  /* 0x0000000000280947 */ /* 0x000fec0003800000 */
[----:B------:R-:W-:-:S13]  /*1950*/  FSETP.NEU.FTZ.AND P0, PT, |R0|, +INF , PT ;  /* 0x7f8000000000780b */ /* 0x000fda0003f1d200 */
[----:B------:R-:W-:-:S04]  /*1960*/  @P0 FFMA R3, R0, 1.84467440737095516160e+19, RZ ;  /* 0x5f80000000030823 */ /* 0x000fc800000000ff */
[----:B------:R-:W0:Y:S02]  /*1970*/  @P0 MUFU.RSQ R2, R3 ;  /* 0x0000000300020308 */ /* 0x000e240000001400 */
[----:B0-----:R-:W-:Y:S01]  /*1980*/  @P0 FMUL.FTZ R4, R3, R2 ;  /* 0x0000000203040220 */ /* 0x001fe20000410000 */
[----:B------:R-:W-:Y:S01]  /*1990*/  @P0 FMUL.FTZ R6, R2, 0.5 ;  /* 0x3f00000002060820 */ /* 0x000fe20000410000 */
[----:B------:R-:W-:Y:S02]  /*19a0*/  @!P0 MOV R2, R0 ;  /* 0x0000000000028202 */ /* 0x000fe40000000f00 */
[----:B------:R-:W-:-:S04]  /*19b0*/  @P0 FADD.FTZ R5, -R4, -RZ ;  /* 0x800000ff04050221 */ /* 0x000fc80000010100 */
[----:B------:R-:W-:-:S04]  /*19c0*/  @P0 FFMA R5, R4, R5, R3 ;  /* 0x0000000504050223 */ /* 0x000fc80000000003 */
[----:B------:R-:W-:-:S04]  /*19d0*/  @P0 FFMA R5, R5, R6, R4 ;  /* 0x0000000605050223 */ /* 0x000fc80000000004 */
[----:B------:R-:W-:-:S07]  /*19e0*/  @P0 FMUL.FTZ R2, R5, 2.3283064365386962891e-10 ;  /* 0x2f80000005020820 */ /* 0x000fce0000410000 */
.L_x_35:
[----:B------:R-:W-:Y:S01]  /*19f0*/  IMAD.MOV.U32 R0, RZ, RZ, R2 ;  /* 0x000000ffff007224 */ /* 0x000fe200078e0002 */
[----:B------:R-:W-:Y:S01]  /*1a00*/  MOV R2, R7 ;  /* 0x0000000700027202 */ /* 0x000fe20000000f00 */
[----:B------:R-:W-:-:S04]  /*1a10*/  IMAD.MOV.U32 R3, RZ, RZ, 0x0 ;  /* 0x00000000ff037424 */ /* 0x000fc800078e00ff */
[----:B------:R-:W-:Y:S05]  /*1a20*/  RET.REL.NODEC R2 `(_Z14calc_exclvol_fiPfS_) ;  /* 0xffffffe402747950 */ /* 0x000fea0003c3ffff */
.L_x_36:
        /* <DEDUP_REMOVED lines=13> */
.L_x_114:


//--------------------- .text._Z13calc_intern_fiPfS_S_S_ --------------------------
	.section	.text._Z13calc_intern_fiPfS_S_S_,"ax",@progbits
	.align	128
        .global         _Z13calc_intern_fiPfS_S_S_
        .type           _Z13calc_intern_fiPfS_S_S_,@function
        .size           _Z13calc_intern_fiPfS_S_S_,(.L_x_124 - _Z13calc_intern_fiPfS_S_S_)
        .other          _Z13calc_intern_fiPfS_S_S_,@"STO_CUDA_ENTRY STV_DEFAULT"
_Z13calc_intern_fiPfS_S_S_:
.text._Z13calc_intern_fiPfS_S_S_:
        /* <DEDUP_REMOVED lines=13> */
[----:B0-----:R-:W-:-:S05]  /*00d0*/  IMAD.WIDE R6, R0, 0x4, R6 ;  /* 0x0000000400067825 */ /* 0x001fca00078e0206 */
[----:B-1----:R-:W4:Y:S01]  /*00e0*/  LDG.E R16, desc[UR4][R6.64+0x4] ;  /* 0x0000040406107981 */ /* 0x002f22000c1e1900 */
[----:B--2---:R-:W-:-:S05]  /*00f0*/  IMAD.WIDE R4, R9, 0x4, R4 ;  /* 0x0000000409047825 */ /* 0x004fca00078e0204 */
[----:B------:R-:W2:Y:S01]  /*0100*/  LDG.E R17, desc[UR4][R4.64+0xc] ;  /* 0x00000c0404117981 */ /* 0x000ea2000c1e1900 */
[----:B---3--:R-:W-:-:S05]  /*0110*/  IMAD.WIDE R2, R9, 0x4, R2 ;  /* 0x0000000409027825 */ /* 0x008fca00078e0202 */
[----:B------:R-:W3:Y:S01]  /*0120*/  LDG.E R18, desc[UR4][R2.64] ;  /* 0x0000000402127981 */ /* 0x000ee2000c1e1900 */
[----:B------:R-:W-:Y:S01]  /*0130*/  HFMA2 R8, -RZ, RZ, -79.8125, -15792 ;  /* 0xd4fdf3b6ff087431 */ /* 0x000fe200000001ff */
[----:B------:R-:W-:Y:S01]  /*0140*/  MOV R9, 0x3fe2e978 ;  /* 0x3fe2e97800097802 */ /* 0x000fe20000000f00 */
[----:B----4-:R-:W0:Y:S08]  /*0150*/  F2F.F64.F32 R10, R16 ;  /* 0x00000010000a7310 */ /* 0x010e300000201800 */
[----:B--2---:R-:W-:Y:S01]  /*0160*/  F2F.F64.F32 R12, R17 ;  /* 0x00000011000c7310 */ /* 0x004fe20000201800 */
[----:B0-----:R-:W-:-:S07]  /*0170*/  DFMA R10, R10, -R8, 1 ;  /* 0x3ff000000a0a742b */ /* 0x001fce0000000808 */
[----:B---3--:R-:W0:Y:S01]  /*0180*/  F2F.F64.F32 R14, R18 ;  /* 0x00000012000e7310 */ /* 0x008e220000201800 */
[----:B------:R-:W-:-:S08]  /*0190*/  DMUL R10, R10, 550 ;  /* 0x408130000a0a7828 */ /* 0x000fd00000000000 */
[----:B0-----:R-:W-:-:S06]  /*01a0*/  DFMA R10, -R10, R12, R14 ;  /* 0x0000000c0a0a722b */ /* 0x001fcc000000010e */
[----:B------:R-:W0:Y:S02]  /*01b0*/  F2F.F32.F64 R19, R10 ;  /* 0x0000000a00137310 */ /* 0x000e240000301000 */
[----:B0-----:R0:W-:Y:S04]  /*01c0*/  STG.E desc[UR4][R2.64], R19 ;  /* 0x0000001302007986 */ /* 0x0011e8000c101904 */
[----:B------:R-:W2:Y:S04]  /*01d0*/  LDG.E R20, desc[UR4][R6.64+0x8] ;  /* 0x0000080406147981 */ /* 0x000ea8000c1e1900 */
[----:B------:R-:W3:Y:S01]  /*01e0*/  LDG.E R21, desc[UR4][R4.64+0x18] ;  /* 0x0000180404157981 */ /* 0x000ee2000c1e1900 */
[----:B------:R-:W-:Y:S08]  /*01f0*/  F2F.F64.F32 R16, R19 ;  /* 0x0000001300107310 */ /* 0x000ff00000201800 */
[----:B--2---:R-:W1:Y:S08]  /*0200*/  F2F.F64.F32 R12, R20 ;  /* 0x00000014000c7310 */ /* 0x004e700000201800 */
[----:B---3--:R-:W2:Y:S01]  /*0210*/  F2F.F64.F32 R14, R21 ;  /* 0x00000015000e7310 */ /* 0x008ea20000201800 */
[----:B-1----:R-:W-:-:S08]  /*0220*/  DFMA R12, R12, -R8, 1 ;  /* 0x3ff000000c0c742b */ /* 0x002fd00000000808 */
[----:B------:R-:W-:-:S08]  /*0230*/  DMUL R12, R12, 550 ;  /* 0x408130000c0c7828 */ /* 0x000fd00000000000 */
[----:B--2---:R-:W-:-:S06]  /*0240*/  DFMA R12, R12, R14, R16 ;  /* 0x0000000e0c0c722b */ /* 0x004fcc0000000010 */
[----:B------:R1:W2:Y:S01]  /*0250*/  F2F.F32.F64 R23, R12 ;  /* 0x0000000c00177310 */ /* 0x0002a20000301000 */
[----:B------:R-:W-:Y:S01]  /*0260*/  UMOV UR6, 0xa3d70a4 ;  /* 0x0a3d70a400067882 */ /* 0x000fe20000000000 */
[----:B------:R-:W-:Y:S02]  /*0270*/  UMOV UR7, 0x401aa3d7 ;  /* 0x401aa3d700077882 */ /* 0x000fe40000000000 */
[----:B-1----:R-:W1:Y:S01]  /*0280*/  LDC.64 R12, c[0x0][0x398] ;  /* 0x0000e600ff0c7b82 */ /* 0x002e620000000a00 */
[----:B--2---:R2:W-:Y:S04]  /*0290*/  STG.E desc[UR4][R2.64], R23 ;  /* 0x0000001702007986 */ /* 0x0045e8000c101904 */
[----:B------:R-:W3:Y:S04]  /*02a0*/  LDG.E R22, desc[UR4][R4.64] ;  /* 0x0000000404167981 */ /* 0x000ee8000c1e1900 */
[----:B------:R-:W4:Y:S04]  /*02b0*/  LDG.E R16, desc[UR4][R6.64+0x4] ;  /* 0x0000040406107981 */ /* 0x000f28000c1e1900 */
[----:B------:R-:W0:Y:S01]  /*02c0*/  LDG.E R18, desc[UR4][R6.64] ;  /* 0x0000000406127981 */ /* 0x000e22000c1e1900 */
[----:B------:R-:W-:Y:S08]  /*02d0*/  F2F.F64.F32 R10, R23 ;  /* 0x00000017000a7310 */ /* 0x000ff00000201800 */
[----:B---3--:R-:W3:Y:S08]  /*02e0*/  F2F.F64.F32 R14, R22 ;  /* 0x00000016000e7310 */ /* 0x008ef00000201800 */
[----:B----4-:R-:W4:Y:S01]  /*02f0*/  F2F.F64.F32 R16, R16 ;  /* 0x0000001000107310 */ /* 0x010f220000201800 */
[----:B---3--:R-:W-:-:S07]  /*0300*/  DMUL R14, R14, UR6 ;  /* 0x000000060e0e7c28 */ /* 0x008fce0008000000 */
[----:B0-----:R-:W0:Y:S01]  /*0310*/  F2F.F64.F32 R18, R18 ;  /* 0x0000001200127310 */ /* 0x001e220000201800 */
[----:B----4-:R-:W-:-:S08]  /*0320*/  DMUL R14, R14, R16 ;  /* 0x000000100e0e7228 */ /* 0x010fd00000000000 */
[----:B0-----:R-:W-:Y:S01]  /*0330*/  DFMA R14, R14, R18, R10 ;  /* 0x000000120e0e722b */ /* 0x001fe2000000000a */
[----:B-1----:R-:W-:-:S05]  /*0340*/  IMAD.WIDE R10, R0, 0x4, R12 ;  /* 0x00000004000a7825 */ /* 0x002fca00078e020c */
[----:B------:R-:W0:Y:S02]  /*0350*/  F2F.F32.F64 R19, R14 ;  /* 0x0000000e00137310 */ /* 0x000e240000301000 */
[----:B0-----:R-:W-:Y:S04]  /*0360*/  STG.E desc[UR4][R2.64], R19 ;  /* 0x0000001302007986 */ /* 0x001fe8000c101904 */
[----:B------:R-:W3:Y:S04]  /*0370*/  LDG.E R0, desc[UR4][R10.64+0x8] ;  /* 0x000008040a007981 */ /* 0x000ee8000c1e1900 */
[----:B------:R-:W3:Y:S04]  /*0380*/  LDG.E R13, desc[UR4][R10.64+0x4] ;  /* 0x000004040a0d7981 */ /* 0x000ee8000c1e1900 */
[----:B------:R-:W4:Y:S04]  /*0390*/  LDG.E R20, desc[UR4][R4.64+0xc] ;  /* 0x00000c0404147981 */ /* 0x000f28000c1e1900 */
[----:B------:R-:W5:Y:S01]  /*03a0*/  LDG.E R21, desc[UR4][R6.64+0x4] ;  /* 0x0000040406157981 */ /* 0x000f62000c1e1900 */
[----:B---3--:R-:W-:-:S04]  /*03b0*/  FADD R0, -R0, -R13 ;  /* 0x8000000d00007221 */ /* 0x008fc80000000100 */
[----:B------:R-:W0:Y:S08]  /*03c0*/  F2F.F64.F32 R12, R0 ;  /* 0x00000000000c7310 */ /* 0x000e300000201800 */
[----:B----4-:R-:W1:Y:S01]  /*03d0*/  F2F.F64.F32 R16, R20 ;  /* 0x0000001400107310 */ /* 0x010e620000201800 */
[----:B0-----:R-:W-:-:S07]  /*03e0*/  DMUL R12, R12, UR6 ;  /* 0x000000060c0c7c28 */ /* 0x001fce0008000000 */
[----:B-----5:R-:W0:Y:S01]  /*03f0*/  F2F.F64.F32 R14, R21 ;  /* 0x00000015000e7310 */ /* 0x020e220000201800 */
[----:B-1----:R-:W-:-:S07]  /*0400*/  DMUL R12, R12, R16 ;  /* 0x000000100c0c7228 */ /* 0x002fce0000000000 */
[----:B------:R-:W1:Y:S01]  /*0410*/  F2F.F64.F32 R16, R19 ;  /* 0x0000001300107310 */ /* 0x000e620000201800 */
[----:B0-----:R-:W-:-:S08]  /*0420*/  DMUL R12, R12, R14 ;  /* 0x0000000e0c0c7228 */ /* 0x001fd00000000000 */
[----:B-1----:R-:W-:-:S06]  /*0430*/  DFMA R16, R14, R12, R16 ;  /* 0x0000000c0e10722b */ /* 0x002fcc0000000010 */
[----:B--2---:R-:W0:Y:S02]  /*0440*/  F2F.F32.F64 R23, R16 ;  /* 0x0000001000177310 */ /* 0x004e240000301000 */
[----:B0-----:R0:W-:Y:S04]  /*0450*/  STG.E desc[UR4][R2.64], R23 ;  /* 0x0000001702007986 */ /* 0x0011e8000c101904 */
[----:B------:R-:W2:Y:S04]  /*0460*/  LDG.E R14, desc[UR4][R4.64+0x18] ;  /* 0x00001804040e7981 */ /* 0x000ea8000c1e1900 */
[----:B------:R-:W2:Y:S04]  /*0470*/  LDG.E R15, desc[UR4][R4.64+0xc] ;  /* 0x00000c04040f7981 */ /* 0x000ea8000c1e1900 */
[----:B------:R-:W3:Y:S04]  /*0480*/  LDG.E R18, desc[UR4][R6.64+0x8] ;  /* 0x0000080406127981 */ /* 0x000ee8000c1e1900 */
[----:B------:R-:W4:Y:S01]  /*0490*/  LDG.E R20, desc[UR4][R6.64+0x4] ;  /* 0x0000040406147981 */ /* 0x000f22000c1e1900 */
[----:B------:R0:W-:Y:S03]  /*04a0*/  F2F.F64.F32 R12, R23 ;  /* 0x00000017000c7310 */ /* 0x0001e60000201800 */
[----:B0-----:R-:W5:Y:S01]  /*04b0*/  LDG.E R23, desc[UR4][R2.64+0x4] ;  /* 0x0000040402177981 */ /* 0x001f62000c1e1900 */
[----:B--2---:R-:W-:-:S04]  /*04c0*/  FADD R0, R14, -R15 ;  /* 0x8000000f0e007221 */ /* 0x004fc80000000000 */
[----:B------:R-:W0:Y:S08]  /*04d0*/  F2F.F64.F32 R14, R0 ;  /* 0x00000000000e7310 */ /* 0x000e300000201800 */
[----:B---3--:R-:W1:Y:S01]  /*04e0*/  F2F.F64.F32 R18, R18 ;  /* 0x0000001200127310 */ /* 0x008e620000201800 */
[----:B0-----:R-:W-:-:S07]  /*04f0*/  DMUL R14, R14, UR6 ;  /* 0x000000060e0e7c28 */ /* 0x001fce0008000000 */
[----:B----4-:R-:W0:Y:S01]  /*0500*/  F2F.F64.F32 R16, R20 ;  /* 0x0000001400107310 */ /* 0x010e220000201800 */
[----:B-1----:R-:W-:-:S08]  /*0510*/  DMUL R14, R14, R18 ;  /* 0x000000120e0e7228 */ /* 0x002fd00000000000 */
[----:B0-----:R-:W-:-:S06]  /*0520*/  DFMA R12, R14, R16, R12 ;  /* 0x000000100e0c722b */ /* 0x001fcc000000000c */
[----:B------:R-:W0:Y:S02]  /*0530*/  F2F.F32.F64 R25, R12 ;  /* 0x0000000c00197310 */ /* 0x000e240000301000 */
[----:B0-----:R-:W-:Y:S04]  /*0540*/  STG.E desc[UR4][R2.64], R25 ;  /* 0x0000001902007986 */ /* 0x001fe8000c101904 */
[----:B------:R-:W2:Y:S04]  /*0550*/  LDG.E R14, desc[UR4][R10.64+0xc] ;  /* 0x00000c040a0e7981 */ /* 0x000ea8000c1e1900 */
[----:B------:R-:W2:Y:S04]  /*0560*/  LDG.E R15, desc[UR4][R10.64+0x8] ;  /* 0x000008040a0f7981 */ /* 0x000ea8000c1e1900 */
[----:B------:R-:W3:Y:S04]  /*0570*/  LDG.E R16, desc[UR4][R4.64+0x18] ;  /* 0x0000180404107981 */ /* 0x000ee8000c1e1900 */
[----:B------:R-:W4:Y:S01]  /*0580*/  LDG.E R19, desc[UR4][R6.64+0x8] ;  /* 0x0000080406137981 */ /* 0x000f22000c1e1900 */
[----:B------:R-:W-:Y:S01]  /*0590*/  F2F.F64.F32 R12, R25 ;  /* 0x00000019000c7310 */ /* 0x000fe20000201800 */
[----:B--2---:R-:W-:-:S07]  /*05a0*/  FADD R0, R14, R15 ;  /* 0x0000000f0e007221 */ /* 0x004fce0000000000 */
[----:B------:R-:W0:Y:S08]  /*05b0*/  F2F.F64.F32 R14, R0 ;  /* 0x00000000000e7310 */ /* 0x000e300000201800 */
[----:B---3--:R-:W1:Y:S01]  /*05c0*/  F2F.F64.F32 R16, R16 ;  /* 0x0000001000107310 */ /* 0x008e620000201800 */
[----:B0-----:R-:W-:-:S07]  /*05d0*/  DMUL R14, R14, UR6 ;  /* 0x000000060e0e7c28 */ /* 0x001fce0008000000 */
[----:B----4-:R-:W0:Y:S01]  /*05e0*/  F2F.F64.F32 R18, R19 ;  /* 0x0000001300127310 */ /* 0x010e220000201800 */
[----:B-1----:R-:W-:-:S08]  /*05f0*/  DMUL R14, R14, R16 ;  /* 0x000000100e0e7228 */ /* 0x002fd00000000000 */
[----:B0-----:R-:W-:-:S08]  /*0600*/  DMUL R14, R14, R18 ;  /* 0x000000120e0e7228 */ /* 0x001fd00000000000 */
[----:B------:R-:W-:-:S10]  /*0610*/  DFMA R12, R18, R14, R12 ;  /* 0x0000000e120c722b */ /* 0x000fd4000000000c */
[----:B------:R-:W0:Y:S02]  /*0620*/  F2F.F32.F64 R13, R12 ;  /* 0x0000000c000d7310 */ /* 0x000e240000301000 */
[----:B0-----:R0:W-:Y:S04]  /*0630*/  STG.E desc[UR4][R2.64], R13 ;  /* 0x0000000d02007986 */ /* 0x0011e8000c101904 */
[----:B------:R-:W2:Y:S04]  /*0640*/  LDG.E R22, desc[UR4][R4.64+0x24] ;  /* 0x0000240404167981 */ /* 0x000ea8000c1e1900 */
[----:B------:R-:W3:Y:S04]  /*0650*/  LDG.E R17, desc[UR4][R6.64+0xc] ;  /* 0x00000c0406117981 */ /* 0x000ee8000c1e1900 */
[----:B------:R-:W4:Y:S01]  /*0660*/  LDG.E R0, desc[UR4][R6.64+0x8] ;  /* 0x0000080406007981 */ /* 0x000f22000c1e1900 */
[----:B------:R-:W-:Y:S08]  /*0670*/  F2F.F64.F32 R20, R13 ;  /* 0x0000000d00147310 */ /* 0x000ff00000201800 */
[----:B--2---:R-:W1:Y:S08]  /*0680*/  F2F.F64.F32 R14, R22 ;  /* 0x00000016000e7310 */ /* 0x004e700000201800 */
[----:B---3--:R-:W2:Y:S01]  /*0690*/  F2F.F64.F32 R16, R17 ;  /* 0x0000001100107310 */ /* 0x008ea20000201800 */
[----:B-1----:R-:W-:-:S07]  /*06a0*/  DMUL R14, R14, UR6 ;  /* 0x000000060e0e7c28 */ /* 0x002fce0008000000 */
[----:B----4-:R-:W1:Y:S01]  /*06b0*/  F2F.F64.F32 R18, R0 ;  /* 0x0000000000127310 */ /* 0x010e620000201800 */
[----:B--2---:R-:W-:-:S08]  /*06c0*/  DMUL R14, R14, R16 ;  /* 0x000000100e0e7228 */ /* 0x004fd00000000000 */
[----:B-1----:R-:W-:-:S10]  /*06d0*/  DFMA R14, -R14, R18, R20 ;  /* 0x000000120e0e722b */ /* 0x002fd40000000114 */
[----:B------:R-:W1:Y:S02]  /*06e0*/  F2F.F32.F64 R15, R14 ;  /* 0x0000000e000f7310 */ /* 0x000e640000301000 */
[----:B-1----:R1:W-:Y:S04]  /*06f0*/  STG.E desc[UR4][R2.64], R15 ;  /* 0x0000000f02007986 */ /* 0x0023e8000c101904 */
[----:B------:R-:W0:Y:S04]  /*0700*/  LDG.E R20, desc[UR4][R6.64+0x4] ;  /* 0x0000040406147981 */ /* 0x000e28000c1e1900 */
[----:B------:R-:W2:Y:S01]  /*0710*/  LDG.E R21, desc[UR4][R4.64+0x10] ;  /* 0x0000100404157981 */ /* 0x000ea2000c1e1900 */
[----:B-----5:R-:W-:Y:S08]  /*0720*/  F2F.F64.F32 R18, R23 ;  /* 0x0000001700127310 */ /* 0x020ff00000201800 */
[----:B0-----:R-:W0:Y:S08]  /*0730*/  F2F.F64.F32 R12, R20 ;  /* 0x00000014000c7310 */ /* 0x001e300000201800 */
[----:B--2---:R-:W2:Y:S01]  /*0740*/  F2F.F64.F32 R16, R21 ;  /* 0x0000001500107310 */ /* 0x004ea20000201800 */
[----:B0-----:R-:W-:-:S08]  /*0750*/  DFMA R12, R12, -R8, 1 ;  /* 0x3ff000000c0c742b */ /* 0x001fd00000000808 */
[----:B------:R-:W-:-:S08]  /*0760*/  DMUL R12, R12, 550 ;  /* 0x408130000c0c7828 */ /* 0x000fd00000000000 */
[----:B--2---:R-:W-:-:S10]  /*0770*/  DFMA R12, -R12, R16, R18 ;  /* 0x000000100c0c722b */ /* 0x004fd40000000112 */
[----:B------:R-:W0:Y:S02]  /*0780*/  F2F.F32.F64 R13, R12 ;  /* 0x0000000c000d7310 */ /* 0x000e240000301000 */
[----:B0-----:R0:W-:Y:S04]  /*0790*/  STG.E desc[UR4][R2.64+0x4], R13 ;  /* 0x0000040d02007986 */ /* 0x0011e8000c101904 */
[----:B------:R-:W1:Y:S04]  /*07a0*/  LDG.E R0, desc[UR4][R6.64+0x8] ;  /* 0x0000080406007981 */ /* 0x000e68000c1e1900 */
[----:B------:R-:W2:Y:S01]  /*07b0*/  LDG.E R22, desc[UR4][R4.64+0x1c] ;  /* 0x00001c0404167981 */ /* 0x000ea2000c1e1900 */
[----:B------:R-:W-:Y:S08]  /*07c0*/  F2F.F64.F32 R18, R13 ;  /* 0x0000000d00127310 */ /* 0x000ff00000201800 */
[----:B-1----:R-:W1:Y:S08]  /*07d0*/  F2F.F64.F32 R14, R0 ;  /* 0x00000000000e7310 */ /* 0x002e700000201800 */
[----:B--2---:R-:W2:Y:S01]  /*07e0*/  F2F.F64.F32 R16, R22 ;  /* 0x0000001600107310 */ /* 0x004ea20000201800 */
[----:B-1----:R-:W-:-:S08]  /*07f0*/  DFMA R14, R14, -R8, 1 ;  /* 0x3ff000000e0e742b */ /* 0x002fd00000000808 */
[----:B------:R-:W-:-:S08]  /*0800*/  DMUL R14, R14, 550 ;  /* 0x408130000e0e7828 */ /* 0x000fd00000000000 */
[----:B--2---:R-:W-:-:S10]  /*0810*/  DFMA R14, R14, R16, R18 ;  /* 0x000000100e0e722b */ /* 0x004fd40000000012 */
[----:B------:R-:W1:Y:S02]  /*0820*/  F2F.F32.F64 R15, R14 ;  /* 0x0000000e000f7310 */ /* 0x000e640000301000 */
[----:B-1----:R1:W-:Y:S04]  /*0830*/  STG.E desc[UR4][R2.64+0x4], R15 ;  /* 0x0000040f02007986 */ /* 0x0023e8000c101904 */
[----:B------:R-:W0:Y:S04]  /*0840*/  LDG.E R23, desc[UR4][R4.64+0x4] ;  /* 0x0000040404177981 */ /* 0x000e28000c1e1900 */
[----:B------:R-:W2:Y:S04]  /*0850*/  LDG.E R16, desc[UR4][R6.64+0x4] ;  /* 0x0000040406107981 */ /* 0x000ea8000c1e1900 */
[----:B------:R-:W3:Y:S01]  /*0860*/  LDG.E R18, desc[UR4][R6.64] ;  /* 0x0000000406127981 */ /* 0x000ee2000c1e1900 */
[----:B------:R-:W-:Y:S08]  /*0870*/  F2F.F64.F32 R20, R15 ;  /* 0x0000000f00147310 */ /* 0x000ff00000201800 */
[----:B0-----:R-:W0:Y:S08]  /*0880*/  F2F.F64.F32 R12, R23 ;  /* 0x00000017000c7310 */ /* 0x001e300000201800 */
[----:B--2---:R-:W2:Y:S01]  /*0890*/  F2F.F64.F32 R16, R16 ;  /* 0x0000001000107310 */ /* 0x004ea20000201800 */
[----:B0-----:R-:W-:-:S07]  /*08a0*/  DMUL R12, R12, UR6 ;  /* 0x000000060c0c7c28 */ /* 0x001fce0008000000 */
[----:B---3--:R-:W0:Y:S01]  /*08b0*/  F2F.F64.F32 R18, R18 ;  /* 0x0000001200127310 */ /* 0x008e220000201800 */
[----:B--2---:R-:W-:-:S08]  /*08c0*/  DMUL R12, R12, R16 ;  /* 0x000000100c0c7228 */ /* 0x004fd00000000000 */
[----:B0-----:R-:W-:-:S06]  /*08d0*/  DFMA R12, R12, R18, R20 ;  /* 0x000000120c0c722b */ /* 0x001fcc0000000014 */
[----:B------:R-:W0:Y:S02]  /*08e0*/  F2F.F32.F64 R21, R12 ;  /* 0x0000000c00157310 */ /* 0x000e240000301000 */
[----:B0-----:R0:W-:Y:S04]  /*08f0*/  STG.E desc[UR4][R2.64+0x4], R21 ;  /* 0x0000041502007986 */ /* 0x0011e8000c101904 */
[----:B------:R-:W2:Y:S04]  /*0900*/  LDG.E R0, desc[UR4][R10.64+0x8] ;  /* 0x000008040a007981 */ /* 0x000ea8000c1e1900 */
[----:B------:R-:W2:Y:S04]  /*0910*/  LDG.E R17, desc[UR4][R10.64+0x4] ;  /* 0x000004040a117981 */ /* 0x000ea8000c1e1900 */
[----:B------:R-:W3:Y:S04]  /*0920*/  LDG.E R20, desc[UR4][R4.64+0x10] ;  /* 0x0000100404147981 */ /* 0x000ee8000c1e1900 */
[----:B------:R-:W4:Y:S01]  /*0930*/  LDG.E R19, desc[UR4][R6.64+0x4] ;  /* 0x0000040406137981 */ /* 0x000f22000c1e1900 */
[----:B------:R-:W-:Y:S01]  /*0940*/  F2F.F64.F32 R12, R21 ;  /* 0x00000015000c7310 */ /* 0x000fe20000201800 */
[----:B--2---:R-:W-:-:S07]  /*0950*/  FADD R0, -R0, -R17 ;  /* 0x8000001100007221 */ /* 0x004fce0000000100 */
[----:B-1----:R-:W1:Y:S08]  /*0960*/  F2F.F64.F32 R14, R0 ;  /* 0x00000000000e7310 */ /* 0x002e700000201800 */
[----:B---3--:R-:W2:Y:S01]  /*0970*/  F2F.F64.F32 R16, R20 ;  /* 0x0000001400107310 */ /* 0x008ea20000201800 */
[----:B-1----:R-:W-:-:S07]  /*0980*/  DMUL R14, R14, UR6 ;  /* 0x000000060e0e7c28 */ /* 0x002fce0008000000 */
[----:B----4-:R-:W1:Y:S01]  /*0990*/  F2F.F64.F32 R18, R19 ;  /* 0x0000001300127310 */ /* 0x010e620000201800 */
[----:B--2---:R-:W-:-:S08]  /*09a0*/  DMUL R14, R14, R16 ;  /* 0x000000100e0e7228 */ /* 0x004fd00000000000 */
[----:B-1----:R-:W-:-:S08]  /*09b0*/  DMUL R14, R14, R18 ;  /* 0x000000120e0e7228 */ /* 0x002fd00000000000 */
[----:B------:R-:W-:-:S06]  /*09c0*/  DFMA R14, R18, R14, R12 ;  /* 0x0000000e120e722b */ /* 0x000fcc000000000c */
[----:B------:R-:W1:Y:S02]  /*09d0*/  F2F.F32.F64 R23, R14 ;  /* 0x0000000e00177310 */ /* 0x000e640000301000 */
[----:B-1----:R-:W-:Y:S04]  /*09e0*/  STG.E desc[UR4][R2.64+0x4], R23 ;  /* 0x0000041702007986 */ /* 0x002fe8000c101904 */
[----:B------:R-:W2:Y:S04]  /*09f0*/  LDG.E R16, desc[UR4][R4.64+0x1c] ;  /* 0x00001c0404107981 */ /* 0x000ea8000c1e1900 */
[----:B------:R-:W2:Y:S04]  /*0a00*/  LDG.E R17, desc[UR4][R4.64+0x10] ;  /* 0x0000100404117981 */ /* 0x000ea8000c1e1900 */
[----:B------:R-:W3:Y:S04]  /*0a10*/  LDG.E R18, desc[UR4][R6.64+0x8] ;  /* 0x0000080406127981 */ /* 0x000ee8000c1e1900 */
[----:B------:R-:W4:Y:S01]  /*0a20*/  LDG.E R20, desc[UR4][R6.64+0x4] ;  /* 0x0000040406147981 */ /* 0x000f22000c1e1900 */
[----:B------:R-:W-:Y:S01]  /*0a30*/  F2F.F64.F32 R12, R23 ;  /* 0x00000017000c7310 */ /* 0x000fe20000201800 */
[----:B--2---:R-:W-:-:S07]  /*0a40*/  FADD R0, R16, -R17 ;  /* 0x8000001110007221 */ /* 0x004fce0000000000 */
[----:B------:R-:W1:Y:S08]  /*0a50*/  F2F.F64.F32 R16, R0 ;  /* 0x0000000000107310 */ /* 0x000e700000201800 */
[----:B---3--:R-:W2:Y:S01]  /*0a60*/  F2F.F64.F32 R18, R18 ;  /* 0x0000001200127310 */ /* 0x008ea20000201800 */
[----:B-1----:R-:W-:-:S07]  /*0a70*/  DMUL R16, R16, UR6 ;  /* 0x0000000610107c28 */ /* 0x002fce0008000000 */
[----:B----4-:R-:W1:Y:S01]  /*0a80*/  F2F.F64.F32 R14, R20 ;  /* 0x00000014000e7310 */ /* 0x010e620000201800 */
[----:B--2---:R-:W-:-:S08]  /*0a90*/  DMUL R16, R16, R18 ;  /* 0x0000001210107228 */ /* 0x004fd00000000000 */
[----:B-1----:R-:W-:-:S06]  /*0aa0*/  DFMA R12, R16, R14, R12 ;  /* 0x0000000e100c722b */ /* 0x002fcc000000000c */
[----:B------:R-:W1:Y:S02]  /*0ab0*/  F2F.F32.F64 R25, R12 ;  /* 0x0000000c00197310 */ /* 0x000e640000301000 */
[----:B-1----:R-:W-:Y:S04]  /*0ac0*/  STG.E desc[UR4][R2.64+0x4], R25 ;  /* 0x0000041902007986 */ /* 0x002fe8000c101904 */
[----:B------:R-:W2:Y:S04]  /*0ad0*/  LDG.E R14, desc[UR4][R10.64+0xc] ;  /* 0x00000c040a0e7981 */ /* 0x000ea8000c1e1900 */
[----:B------:R-:W2:Y:S04]  /*0ae0*/  LDG.E R15, desc[UR4][R10.64+0x8] ;  /* 0x000008040a0f7981 */ /* 0x000ea8000c1e1900 */
[----:B------:R-:W3:Y:S04]  /*0af0*/  LDG.E R16, desc[UR4][R4.64+0x1c] ;  /* 0x00001c0404107981 */ /* 0x000ee8000c1e1900 */
[----:B------:R-:W4:Y:S01]  /*0b00*/  LDG.E R19, desc[UR4][R6.64+0x8] ;  /* 0x0000080406137981 */ /* 0x000f22000c1e1900 */
[----:B------:R-:W-:Y:S01]  /*0b10*/  F2F.F64.F32 R12, R25 ;  /* 0x00000019000c7310 */ /* 0x000fe20000201800 */
[----:B--2---:R-:W-:-:S07]  /*0b20*/  FADD R0, R14, R15 ;  /* 0x0000000f0e007221 */ /* 0x004fce0000000000 */
[----:B------:R-:W1:Y:S08]  /*0b30*/  F2F.F64.F32 R14, R0 ;  /* 0x00000000000e7310 */ /* 0x000e700000201800 */
[----:B---3--:R-:W2:Y:S01]  /*0b40*/  F2F.F64.F32 R16, R16 ;  /* 0x0000001000107310 */ /* 0x008ea20000201800 */
[----:B-1----:R-:W-:-:S07]  /*0b50*/  DMUL R14, R14, UR6 ;  /* 0x000000060e0e7c28 */ /* 0x002fce0008000000 */
[----:B----4-:R-:W1:Y:S01]  /*0b60*/  F2F.F64.F32 R18, R19 ;  /* 0x0000001300127310 */ /* 0x010e620000201800 */
[----:B--2---:R-:W-:-:S08]  /*0b70*/  DMUL R14, R14, R16 ;  /* 0x000000100e0e7228 */ /* 0x004fd00000000000 */
[----:B-1----:R-:W-:-:S08]  /*0b80*/  DMUL R14, R14, R18 ;  /* 0x000000120e0e7228 */ /* 0x002fd00000000000 */
[----:B------:R-:W-:-:S10]  /*0b90*/  DFMA R12, R18, R14, R12 ;  /* 0x0000000e120c722b */ /* 0x000fd4000000000c */
[----:B------:R-:W1:Y:S02]  /*0ba0*/  F2F.F32.F64 R13, R12 ;  /* 0x0000000c000d7310 */ /* 0x000e640000301000 */
[----:B-1----:R1:W-:Y:S04]  /*0bb0*/  STG.E desc[UR4][R2.64+0x4], R13 ;  /* 0x0000040d02007986 */ /* 0x0023e8000c101904 */
[----:B------:R-:W2:Y:S04]  /*0bc0*/  LDG.E R22, desc[UR4][R4.64+0x28] ;  /* 0x0000280404167981 */ /* 0x000ea8000c1e1900 */
[----:B------:R-:W3:Y:S04]  /*0bd0*/  LDG.E R17, desc[UR4][R6.64+0xc] ;  /* 0x00000c0406117981 */ /* 0x000ee8000c1e1900 */
[----:B------:R-:W4:Y:S01]  /*0be0*/  LDG.E R0, desc[UR4][R6.64+0x8] ;  /* 0x0000080406007981 */ /* 0x000f22000c1e1900 */
[----:B0-----:R-:W-:Y:S08]  /*0bf0*/  F2F.F64.F32 R20, R13 ;  /* 0x0000000d00147310 */ /* 0x001ff00000201800 */
[----:B--2---:R-:W0:Y:S08]  /*0c00*/  F2F.F64.F32 R14, R22 ;  /* 0x00000016000e7310 */ /* 0x004e300000201800 */
[----:B---3--:R-:W2:Y:S01]  /*0c10*/  F2F.F64.F32 R16, R17 ;  /* 0x0000001100107310 */ /* 0x008ea20000201800 */
[----:B0-----:R-:W-:-:S07]  /*0c20*/  DMUL R14, R14, UR6 ;  /* 0x000000060e0e7c28 */ /* 0x001fce0008000000 */
[----:B----4-:R-:W0:Y:S01]  /*0c30*/  F2F.F64.F32 R18, R0 ;  /* 0x0000000000127310 */ /* 0x010e220000201800 */
[----:B--2---:R-:W-:-:S08]  /*0c40*/  DMUL R14, R14, R16 ;  /* 0x000000100e0e7228 */ /* 0x004fd00000000000 */
[----:B0-----:R-:W-:Y:S01]  /*0c50*/  DFMA R14, -R14, R18, R20 ;  /* 0x000000120e0e722b */ /* 0x001fe20000000114 */
[----:B------:R-:W2:Y:S09]  /*0c60*/  LDG.E R18, desc[UR4][R2.64+0x8] ;  /* 0x0000080402127981 */ /* 0x000eb2000c1e1900 */
[----:B------:R-:W0:Y:S02]  /*0c70*/  F2F.F32.F64 R15, R14 ;  /* 0x0000000e000f7310 */ /* 0x000e240000301000 */
[----:B0-----:R0:W-:Y:S04]  /*0c80*/  STG.E desc[UR4][R2.64+0x4], R15 ;  /* 0x0000040f02007986 */ /* 0x0011e8000c101904 */
[----:B------:R-:W1:Y:S04]  /*0c90*/  LDG.E R20, desc[UR4][R6.64+0x4] ;  /* 0x0000040406147981 */ /* 0x000e68000c1e1900 */
[----:B------:R-:W3:Y:S01]  /*0ca0*/  LDG.E R21, desc[UR4][R4.64+0x14] ;  /* 0x0000140404157981 */ /* 0x000ee2000c1e1900 */
[----:B--2---:R-:W-:Y:S08]  /*0cb0*/  F2F.F64.F32 R18, R18 ;  /* 0x0000001200127310 */ /* 0x004ff00000201800 */
[----:B-1----:R-:W1:Y:S08]  /*0cc0*/  F2F.F64.F32 R12, R20 ;  /* 0x00000014000c7310 */ /* 0x002e700000201800 */
[----:B---3--:R-:W2:Y:S01]  /*0cd0*/  F2F.F64.F32 R16, R21 ;  /* 0x0000001500107310 */ /* 0x008ea20000201800 */
[----:B-1----:R-:W-:-:S08]  /*0ce0*/  DFMA R12, R12, -R8, 1 ;  /* 0x3ff000000c0c742b */ /* 0x002fd00000000808 */
[----:B------:R-:W-:-:S08]  /*0cf0*/  DMUL R12, R12, 550 ;  /* 0x408130000c0c7828 */ /* 0x000fd00000000000 */
[----:B--2---:R-:W-:-:S10]  /*0d00*/  DFMA R12, -R12, R16, R18 ;  /* 0x000000100c0c722b */ /* 0x004fd40000000112 */
[----:B------:R-:W1:Y:S02]  /*0d10*/  F2F.F32.F64 R13, R12 ;  /* 0x0000000c000d7310 */ /* 0x000e640000301000 */
[----:B-1----:R1:W-:Y:S04]  /*0d20*/  STG.E desc[UR4][R2.64+0x8], R13 ;  /* 0x0000080d02007986 */ /* 0x0023e8000c101904 */
[----:B------:R-:W0:Y:S04]  /*0d30*/  LDG.E R0, desc[UR4][R6.64+0x8] ;  /* 0x0000080406007981 */ /* 0x000e28000c1e1900 */
[----:B------:R-:W2:Y:S01]  /*0d40*/  LDG.E R22, desc[UR4][R4.64+0x20] ;  /* 0x0000200404167981 */ /* 0x000ea2000c1e1900 */
[----:B------:R-:W-:Y:S08]  /*0d50*/  F2F.F64.F32 R16, R13 ;  /* 0x0000000d00107310 */ /* 0x000ff00000201800 */
[----:B0-----:R-:W0:Y:S02]  /*0d60*/  F2F.F64.F32 R14, R0 ;  /* 0x00000000000e7310 */ /* 0x001e240000201800 */
[----:B0-----:R-:W-:-:S06]  /*0d70*/  DFMA R14, R14, -R8, 1 ;  /* 0x3ff000000e0e742b */ /* 0x001fcc0000000808 */
[----:B--2---:R-:W0:Y:S02]  /*0d80*/  F2F.F64.F32 R8, R22 ;  /* 0x0000001600087310 */ /* 0x004e240000201800 */
[----:B------:R-:W-:-:S08]  /*0d90*/  DMUL R14, R14, 550 ;  /* 0x408130000e0e7828 */ /* 0x000fd00000000000 */
[----:B0-----:R-:W-:-:S10]  /*0da0*/  DFMA R8, R14, R8, R16 ;  /* 0x000000080e08722b */ /* 0x001fd40000000010 */
[----:B------:R-:W0:Y:S02]  /*0db0*/  F2F.F32.F64 R9, R8 ;  /* 0x0000000800097310 */ /* 0x000e240000301000 */
[----:B0-----:R0:W-:Y:S04]  /*0dc0*/  STG.E desc[UR4][R2.64+0x8], R9 ;  /* 0x0000080902007986 */ /* 0x0011e8000c101904 */
[----:B------:R-:W1:Y:S04]  /*0dd0*/  LDG.E R20, desc[UR4][R4.64+0x8] ;  /* 0x0000080404147981 */ /* 0x000e68000c1e1900 */
[----:B------:R-:W2:Y:S04]  /*0de0*/  LDG.E R14, desc[UR4][R6.64+0x4] ;  /* 0x00000404060e7981 */ /* 0x000ea8000c1e1900 */
[----:B------:R-:W3:Y:S01]  /*0df0*/  LDG.E R16, desc[UR4][R6.64] ;  /* 0x0000000406107981 */ /* 0x000ee2000c1e1900 */
[----:B------:R-:W-:Y:S08]  /*0e00*/  F2F.F64.F32 R18, R9 ;  /* 0x0000000900127310 */ /* 0x000ff00000201800 */
[----:B-1----:R-:W1:Y:S08]  /*0e10*/  F2F.F64.F32 R12, R20 ;  /* 0x00000014000c7310 */ /* 0x002e700000201800 */
[----:B--2---:R-:W2:Y:S01]  /*0e20*/  F2F.F64.F32 R14, R14 ;  /* 0x0000000e000e7310 */ /* 0x004ea20000201800 */
[----:B-1----:R-:W-:-:S07]  /*0e30*/  DMUL R12, R12, UR6 ;  /* 0x000000060c0c7c28 */ /* 0x002fce0008000000 */
[----:B---3--:R-:W1:Y:S01]  /*0e40*/  F2F.F64.F32 R16, R16 ;  /* 0x0000001000107310 */ /* 0x008e620000201800 */
[----:B--2---:R-:W-:-:S08]  /*0e50*/  DMUL R12, R12, R14 ;  /* 0x0000000e0c0c7228 */ /* 0x004fd00000000000 */
[----:B-1----:R-:W-:-:S06]  /*0e60*/  DFMA R12, R12, R16, R18 ;  /* 0x000000100c0c722b */ /* 0x002fcc0000000012 */
[----:B------:R-:W1:Y:S02]  /*0e70*/  F2F.F32.F64 R19, R12 ;  /* 0x0000000c00137310 */ /* 0x000e640000301000 */
[----:B-1----:R1:W-:Y:S04]  /*0e80*/  STG.E desc[UR4][R2.64+0x8], R19 ;  /* 0x0000081302007986 */ /* 0x0023e8000c101904 */
[----:B------:R-:W2:Y:S04]  /*0e90*/  LDG.E R0, desc[UR4][R10.64+0x8] ;  /* 0x000008040a007981 */ /* 0x000ea8000c1e1900 */
[----:B------:R-:W2:Y:S04]  /*0ea0*/  LDG.E R15, desc[UR4][R10.64+0x4] ;  /* 0x000004040a0f7981 */ /* 0x000ea8000c1e1900 */
[----:B------:R-:W3:Y:S04]  /*0eb0*/  LDG.E R18, desc[UR4][R4.64+0x14] ;  /* 0x0000140404127981 */ /* 0x000ee8000c1e1900 */
[----:B------:R-:W4:Y:S01]  /*0ec0*/  LDG.E R17, desc[UR4][R6.64+0x4] ;  /* 0x0000040406117981 */ /* 0x000f22000c1e1900 */
[----:B------:R-:W-:Y:S01]  /*0ed0*/  F2F.F64.F32 R12, R19 ;  /* 0x00000013000c7310 */ /* 0x000fe20000201800 */
[----:B--2---:R-:W-:-:S07]  /*0ee0*/  FADD R0, -R0, -R15 ;  /* 0x8000000f00007221 */ /* 0x004fce0000000100 */
[----:B0-----:R-:W0:Y:S08]  /*0ef0*/  F2F.F64.F32 R8, R0 ;  /* 0x0000000000087310 */ /* 0x001e300000201800 */
[----:B---3--:R-:W2:Y:S01]  /*0f00*/  F2F.F64.F32 R14, R18 ;  /* 0x00000012000e7310 */ /* 0x008ea20000201800 */
[----:B0-----:R-:W-:-:S07]  /*0f10*/  DMUL R8, R8, UR6 ;  /* 0x0000000608087c28 */ /* 0x001fce0008000000 */
[----:B----4-:R-:W0:Y:S01]  /*0f20*/  F2F.F64.F32 R16, R17 ;  /* 0x0000001100107310 */ /* 0x010e220000201800 */
[----:B--2---:R-:W-:-:S08]  /*0f30*/  DMUL R8, R8, R14 ;  /* 0x0000000e08087228 */ /* 0x004fd00000000000 */
[----:B0-----:R-:W-:-:S08]  /*0f40*/  DMUL R8, R8, R16 ;  /* 0x0000001008087228 */ /* 0x001fd00000000000 */
[----:B------:R-:W-:-:S06]  /*0f50*/  DFMA R12, R16, R8, R12 ;  /* 0x00000008100c722b */ /* 0x000fcc000000000c */
[----:B------:R-:W0:Y:S02]  /*0f60*/  F2F.F32.F64 R21, R12 ;  /* 0x0000000c00157310 */ /* 0x000e240000301000 */
[----:B0-----:R-:W-:Y:S04]  /*0f70*/  STG.E desc[UR4][R2.64+0x8], R21 ;  /* 0x0000081502007986 */ /* 0x001fe8000c101904 */
[----:B------:R-:W2:Y:S04]  /*0f80*/  LDG.E R14, desc[UR4][R4.64+0x20] ;  /* 0x00002004040e7981 */ /* 0x000ea8000c1e1900 */
[----:B------:R-:W2:Y:S04]  /*0f90*/  LDG.E R15, desc[UR4][R4.64+0x14] ;  /* 0x00001404040f7981 */ /* 0x000ea8000c1e1900 */
[----:B------:R-:W3:Y:S04]  /*0fa0*/  LDG.E R16, desc[UR4][R6.64+0x8] ;  /* 0x0000080406107981 */ /* 0x000ee8000c1e1900 */
[----:B------:R-:W4:Y:S01]  /*0fb0*/  LDG.E R18, desc[UR4][R6.64+0x4] ;  /* 0x0000040406127981 */ /* 0x000f22000c1e1900 */
[----:B------:R-:W-:Y:S01]  /*0fc0*/  F2F.F64.F32 R8, R21 ;  /* 0x0000001500087310 */ /* 0x000fe20000201800 */
[----:B--2---:R-:W-:-:S07]  /*0fd0*/  FADD R0, R14, -R15 ;  /* 0x8000000f0e007221 */ /* 0x004fce0000000000 */
[----:B------:R-:W0:Y:S08]  /*0fe0*/  F2F.F64.F32 R14, R0 ;  /* 0x00000000000e7310 */ /* 0x000e300000201800 */
[----:B---3--:R-:W2:Y:S01]  /*0ff0*/  F2F.F64.F32 R16, R16 ;  /* 0x0000001000107310 */ /* 0x008ea20000201800 */
[----:B0-----:R-:W-:-:S07]  /*1000*/  DMUL R14, R14, UR6 ;  /* 0x000000060e0e7c28 */ /* 0x001fce0008000000 */
[----:B----4-:R-:W0:Y:S01]  /*1010*/  F2F.F64.F32 R12, R18 ;  /* 0x00000012000c7310 */ /* 0x010e220000201800 */
[----:B--2---:R-:W-:-:S08]  /*1020*/  DMUL R14, R14, R16 ;  /* 0x000000100e0e7228 */ /* 0x004fd00000000000 */
[----:B0-----:R-:W-:-:S06]  /*1030*/  DFMA R8, R14, R12, R8 ;  /* 0x0000000c0e08722b */ /* 0x001fcc0000000008 */
[----:B-1----:R-:W0:Y:S02]  /*1040*/  F2F.F32.F64 R19, R8 ;  /* 0x0000000800137310 */ /* 0x002e240000301000 */
        /* <DEDUP_REMOVED lines=15> */
[----:B0-----:R-:W-:Y:S04]  /*1140*/  STG.E desc[UR4][R2.64+0x8], R9 ;  /* 0x0000080902007986 */ /* 0x001fe8000c101904 */
[----:B------:R-:W2:Y:S04]  /*1150*/  LDG.E R4, desc[UR4][R4.64+0x2c] ;  /* 0x00002c0404047981 */ /* 0x000ea8000c1e1900 */
[----:B------:R-:W3:Y:S04]  /*1160*/  LDG.E R12, desc[UR4][R6.64+0xc] ;  /* 0x00000c04060c7981 */ /* 0x000ee8000c1e1900 */
[----:B------:R-:W4:Y:S01]  /*1170*/  LDG.E R14, desc[UR4][R6.64+0x8] ;  /* 0x00000804060e7981 */ /* 0x000f22000c1e1900 */
[----:B------:R-:W-:Y:S08]  /*1180*/  F2F.F64.F32 R16, R9 ;  /* 0x0000000900107310 */ /* 0x000ff00000201800 */
[----:B--2---:R-:W0:Y:S08]  /*1190*/  F2F.F64.F32 R10, R4 ;  /* 0x00000004000a7310 */ /* 0x004e300000201800 */
[----:B---3--:R-:W1:Y:S01]  /*11a0*/  F2F.F64.F32 R12, R12 ;  /* 0x0000000c000c7310 */ /* 0x008e620000201800 */
[----:B0-----:R-:W-:-:S07]  /*11b0*/  DMUL R10, R10, UR6 ;  /* 0x000000060a0a7c28 */ /* 0x001fce0008000000 */
[----:B----4-:R-:W0:Y:S01]  /*11c0*/  F2F.F64.F32 R14, R14 ;  /* 0x0000000e000e7310 */ /* 0x010e220000201800 */
[----:B-1----:R-:W-:-:S08]  /*11d0*/  DMUL R10, R10, R12 ;  /* 0x0000000c0a0a7228 */ /* 0x002fd00000000000 */
[----:B0-----:R-:W-:-:S10]  /*11e0*/  DFMA R10, -R10, R14, R16 ;  /* 0x0000000e0a0a722b */ /* 0x001fd40000000110 */
[----:B------:R-:W0:Y:S02]  /*11f0*/  F2F.F32.F64 R11, R10 ;  /* 0x0000000a000b7310 */ /* 0x000e240000301000 */
[----:B0-----:R-:W-:Y:S01]  /*1200*/  STG.E desc[UR4][R2.64+0x8], R11 ;  /* 0x0000080b02007986 */ /* 0x001fe2000c101904 */
[----:B------:R-:W-:Y:S05]  /*1210*/  EXIT ;  /* 0x000000000000794d */ /* 0x000fea0003800000 */
.L_x_37:
        /* <DEDUP_REMOVED lines=14> */
.L_x_124:


//--------------------- .text._Z12calc_cosinesiPfS_S_ --------------------------
	.section	.text._Z12calc_cosinesiPfS_S_,"ax",@progbits
	.align	128
        .global         _Z12calc_cosinesiPfS_S_
        .type           _Z12calc_cosinesiPfS_S_,@function
        .size           _Z12calc_cosinesiPfS_S_,(.L_x_125 - _Z12calc_cosinesiPfS_S_)
        .other          _Z12calc_cosinesiPfS_S_,@"STO_CUDA_ENTRY STV_DEFAULT"
_Z12calc_cosinesiPfS_S_:
.text._Z12calc_cosinesiPfS_S_:
[----:B------:R-:W-:Y:S01]  /*0000*/  LDC R1, c[0x0][0x37c] ;  /* 0x0000df00ff017b82 */ /* 0x000fe20000000800 */
[----:B------:R-:W0:Y:S07]  /*0010*/  S2R R0, SR_TID.X ;  /* 0x0000000000007919 */ /* 0x000e2e0000002100 */
[----:B------:R-:W0:Y:S01]  /*0020*/  S2UR UR5, SR_CTAID.X ;  /* 0x00000000000579c3 */ /* 0x000e220000002500 */
[----:B------:R-:W1:Y:S07]  /*0030*/  LDCU UR4, c[0x0][0x380] ;  /* 0x00007000ff0477ac */ /* 0x000e6e0008000800 */
[----:B------:R-:W0:Y:S01]  /*0040*/  LDC R9, c[0x0][0x360] ;  /* 0x0000d800ff097b82 */ /* 0x000e220000000800 */
[----:B-1----:R-:W-:Y:S01]  /*0050*/  UIADD3 UR4, UPT, UPT, UR4, -0x2, URZ ;  /* 0xfffffffe04047890 */ /* 0x002fe2000fffe0ff */
[----:B0-----:R-:W-:-:S05]  /*0060*/  IMAD R9, R9, UR5, R0 ;  /* 0x0000000509097c24 */ /* 0x001fca000f8e0200 */
[----:B------:R-:W-:-:S13]  /*0070*/  ISETP.GE.AND P0, PT, R9, UR4, PT ;  /* 0x0000000409007c0c */ /* 0x000fda000bf06270 */
[----:B------:R-:W-:Y:S05]  /*0080*/  @P0 EXIT ;  /* 0x000000000000094d */ /* 0x000fea0003800000 */
[----:B------:R-:W0:Y:S01]  /*0090*/  LDC.64 R2, c[0x0][0x398] ;  /* 0x0000e600ff027b82 */ /* 0x000e220000000a00 */
[----:B------:R-:W1:Y:S01]  /*00a0*/  LDCU.64 UR4, c[0x0][0x358] ;  /* 0x00006b00ff0477ac */ /* 0x000e620008000a00 */
[----:B------:R-:W-:-:S06]  /*00b0*/  LEA R7, R9, R9, 0x1 ;  /* 0x0000000909077211 */ /* 0x000fcc00078e08ff */
[----:B------:R-:W2:Y:S01]  /*00c0*/  LDC.64 R4, c[0x0][0x388] ;  /* 0x0000e200ff047b82 */ /* 0x000ea20000000a00 */
[----:B0-----:R-:W-:-:S05]  /*00d0*/  IMAD.WIDE R2, R9, 0x4, R2 ;  /* 0x0000000409027825 */ /* 0x001fca00078e0202 */
[----:B-1----:R-:W-:Y:S01]  /*00e0*/  STG.E desc[UR4][R2.64+0xc], RZ ;  /* 0x00000cff02007986 */ /* 0x002fe2000c101904 */
[----:B--2---:R-:W-:-:S05]  /*00f0*/  IMAD.WIDE R4, R7, 0x4, R4 ;  /* 0x0000000407047825 */ /* 0x004fca00078e0204 */
[----:B------:R-:W2:Y:S04]  /*0100*/  LDG.E R0, desc[UR4][R4.64+0x24] ;  /* 0x0000240404007981 */ /* 0x000ea8000c1e1900 */
[----:B------:R-:W2:Y:S02]  /*0110*/  LDG.E R7, desc[UR4][R4.64+0x18] ;  /* 0x0000180404077981 */ /* 0x000ea4000c1e1900 */
[----:B--2---:R-:W-:-:S05]  /*0120*/  FFMA R11, R0, R7, RZ ;  /* 0x00000007000b7223 */ /* 0x004fca00000000ff */
[----:B------:R-:W-:Y:S04]  /*0130*/  STG.E desc[UR4][R2.64+0xc], R11 ;  /* 0x00000c0b02007986 */ /* 0x000fe8000c101904 */
[----:B------:R-:W2:Y:S04]  /*0140*/  LDG.E R0, desc[UR4][R4.64+0x28] ;  /* 0x0000280404007981 */ /* 0x000ea8000c1e1900 */
[----:B------:R-:W2:Y:S02]  /*0150*/  LDG.E R6, desc[UR4][R4.64+0x1c] ;  /* 0x00001c0404067981 */ /* 0x000ea4000c1e1900 */
[----:B--2---:R-:W-:-:S02]  /*0160*/  FFMA R13, R0, R6, R11 ;  /* 0x00000006000d7223 */ /* 0x004fc4000000000b */
[----:B------:R-:W0:Y:S03]  /*0170*/  LDC.64 R6, c[0x0][0x390] ;  /* 0x0000e400ff067b82 */ /* 0x000e260000000a00 */
[----:B------:R-:W-:Y:S04]  /*0180*/  STG.E desc[UR4][R2.64+0xc], R13 ;  /* 0x00000c0d02007986 */ /* 0x000fe8000c101904 */
[----:B------:R-:W2:Y:S04]  /*0190*/  LDG.E R0, desc[UR4][R4.64+0x2c] ;  /* 0x00002c0404007981 */ /* 0x000ea8000c1e1900 */
[----:B------:R-:W2:Y:S01]  /*01a0*/  LDG.E R8, desc[UR4][R4.64+0x20] ;  /* 0x0000200404087981 */ /* 0x000ea2000c1e1900 */
[----:B0-----:R-:W-:-:S04]  /*01b0*/  IMAD.WIDE R6, R9, 0x4, R6 ;  /* 0x0000000409067825 */ /* 0x001fc800078e0206 */
[----:B--2---:R-:W-:-:S05]  /*01c0*/  FFMA R15, R0, R8, R13 ;  /* 0x00000008000f7223 */ /* 0x004fca000000000d */
[----:B------:R-:W-:Y:S04]  /*01d0*/  STG.E desc[UR4][R2.64+0xc], R15 ;  /* 0x00000c0f02007986 */ /* 0x000fe8000c101904 */
[----:B------:R-:W2:Y:S04]  /*01e0*/  LDG.E R0, desc[UR4][R6.64+0xc] ;  /* 0x00000c0406007981 */ /* 0x000ea8000c1e1900 */
[----:B------:R-:W2:Y:S02]  /*01f0*/  LDG.E R9, desc[UR4][R6.64+0x8] ;  /* 0x0000080406097981 */ /* 0x000ea4000c1e1900 */
[----:B--2---:R-:W-:-:S04]  /*0200*/  FMUL R0, R0, R9 ;  /* 0x0000000900007220 */ /* 0x004fc80000400000 */
[----:B------:R-:W-:-:S05]  /*0210*/  FMUL R9, R15, R0 ;  /* 0x000000000f097220 */ /* 0x000fca0000400000 */
[----:B------:R-:W-:Y:S01]  /*0220*/  STG.E desc[UR4][R2.64+0xc], R9 ;  /* 0x00000c0902007986 */ /* 0x000fe2000c101904 */
[----:B------:R-:W-:Y:S05]  /*0230*/  EXIT ;  /* 0x000000000000794d */ /* 0x000fea0003800000 */
.L_x_38:
        /* <DEDUP_REMOVED lines=12> */
.L_x_125:


//--------------------- .text._Z10calc_bondsiPfS_S_ --------------------------
	.section	.text._Z10calc_bondsiPfS_S_,"ax",@progbits
	.align	128
        .global         _Z10calc_bondsiPfS_S_
        .type           _Z10calc_bondsiPfS_S_,@function
        .size           _Z10calc_bondsiPfS_S_,(.L_x_116 - _Z10calc_bondsiPfS_S_)
        .other          _Z10calc_bondsiPfS_S_,@"STO_CUDA_ENTRY STV_DEFAULT"
_Z10calc_bondsiPfS_S_:
.text._Z10calc_bondsiPfS_S_:
        /* <DEDUP_REMOVED lines=11> */
[----:B------:R-:W-:-:S06]  /*00b0*/  IMAD R9, R7, 0x3, RZ ;  /* 0x0000000307097824 */ /* 0x000fcc00078e02ff */
[----:B------:R-:W2:Y:S01]  /*00c0*/  LDC.64 R2, c[0x0][0x388] ;  /* 0x0000e200ff027b82 */ /* 0x000ea20000000a00 */
[----:B0-----:R-:W-:-:S07]  /*00d0*/  IMAD.WIDE R4, R7, 0x4, R4 ;  /* 0x0000000407047825 */ /* 0x001fce00078e0204 */
[----:B------:R-:W0:Y:S01]  /*00e0*/  LDC.64 R6, c[0x0][0x390] ;  /* 0x0000e400ff067b82 */ /* 0x000e220000000a00 */
[----:B-1----:R-:W-:Y:S01]  /*00f0*/  STG.E desc[UR4][R4.64+0x8], RZ ;  /* 0x000008ff04007986 */ /* 0x002fe2000c101904 */
[----:B--2---:R-:W-:-:S05]  /*0100*/  IMAD.WIDE R2, R9, 0x4, R2 ;  /* 0x0000000409027825 */ /* 0x004fca00078e0202 */
[----:B------:R-:W2:Y:S04]  /*0110*/  LDG.E R0, desc[UR4][R2.64+0xc] ;  /* 0x00000c0402007981 */ /* 0x000ea8000c1e1900 */
[----:B------:R-:W2:Y:S01]  /*0120*/  LDG.E R11, desc[UR4][R2.64] ;  /* 0x00000004020b7981 */ /* 0x000ea2000c1e1900 */
[----:B0-----:R-:W-:-:S04]  /*0130*/  IMAD.WIDE R6, R9, 0x4, R6 ;  /* 0x0000000409067825 */ /* 0x001fc800078e0206 */
[----:B--2---:R-:W-:-:S05]  /*0140*/  FADD R11, R0, -R11 ;  /* 0x8000000b000b7221 */ /* 0x004fca0000000000 */
[----:B------:R0:W-:Y:S04]  /*0150*/  STG.E desc[UR4][R6.64+0x18], R11 ;  /* 0x0000180b06007986 */ /* 0x0001e8000c101904 */
[----:B------:R-:W2:Y:S02]  /*0160*/  LDG.E R0, desc[UR4][R4.64+0x8] ;  /* 0x0000080404007981 */ /* 0x000ea4000c1e1900 */
[----:B--2---:R-:W-:-:S05]  /*0170*/  FFMA R9, R11, R11, R0 ;  /* 0x0000000b0b097223 */ /* 0x004fca0000000000 */
[----:B------:R1:W-:Y:S04]  /*0180*/  STG.E desc[UR4][R4.64+0x8], R9 ;  /* 0x0000080904007986 */ /* 0x0003e8000c101904 */
[----:B------:R-:W2:Y:S04]  /*0190*/  LDG.E R0, desc[UR4][R2.64+0x10] ;  /* 0x0000100402007981 */ /* 0x000ea8000c1e1900 */
[----:B------:R-:W2:Y:S02]  /*01a0*/  LDG.E R13, desc[UR4][R2.64+0x4] ;  /* 0x00000404020d7981 */ /* 0x000ea4000c1e1900 */
[----:B--2---:R-:W-:-:S05]  /*01b0*/  FADD R13, R0, -R13 ;  /* 0x8000000d000d7221 */ /* 0x004fca0000000000 */
[----:B------:R2:W-:Y:S04]  /*01c0*/  STG.E desc[UR4][R6.64+0x1c], R13 ;  /* 0x00001c0d06007986 */ /* 0x0005e8000c101904 */
[----:B------:R-:W3:Y:S02]  /*01d0*/  LDG.E R0, desc[UR4][R4.64+0x8] ;  /* 0x0000080404007981 */ /* 0x000ee4000c1e1900 */
[----:B---3--:R-:W-:-:S05]  /*01e0*/  FFMA R15, R13, R13, R0 ;  /* 0x0000000d0d0f7223 */ /* 0x008fca0000000000 */
[----:B------:R2:W-:Y:S04]  /*01f0*/  STG.E desc[UR4][R4.64+0x8], R15 ;  /* 0x0000080f04007986 */ /* 0x0005e8000c101904 */
[----:B------:R-:W3:Y:S04]  /*0200*/  LDG.E R0, desc[UR4][R2.64+0x14] ;  /* 0x0000140402007981 */ /* 0x000ee8000c1e1900 */
[----:B0-----:R-:W3:Y:S02]  /*0210*/  LDG.E R11, desc[UR4][R2.64+0x8] ;  /* 0x00000804020b7981 */ /* 0x001ee4000c1e1900 */
[----:B---3--:R-:W-:-:S05]  /*0220*/  FADD R11, R0, -R11 ;  /* 0x8000000b000b7221 */ /* 0x008fca0000000000 */
[----:B------:R2:W-:Y:S04]  /*0230*/  STG.E desc[UR4][R6.64+0x20], R11 ;  /* 0x0000200b06007986 */ /* 0x0005e8000c101904 */
[----:B------:R-:W3:Y:S01]  /*0240*/  LDG.E R0, desc[UR4][R4.64+0x8] ;  /* 0x0000080404007981 */ /* 0x000ee2000c1e1900 */
[----:B------:R-:W-:Y:S01]  /*0250*/  BSSY.RECONVERGENT B0, `(.L_x_39) ;  /* 0x000000e000007945 */ /* 0x000fe20003800200 */
[----:B---3--:R-:W-:-:S04]  /*0260*/  FFMA R0, R11, R11, R0 ;  /* 0x0000000b0b007223 */ /* 0x008fc80000000000 */
[----:B-1----:R2:W0:Y:S01]  /*0270*/  MUFU.RSQ R9, R0 ;  /* 0x0000000000097308 */ /* 0x0024220000001400 */
[----:B------:R-:W-:-:S04]  /*0280*/  IADD3 R8, PT, PT, R0, -0xd000000, RZ ;  /* 0xf300000000087810 */ /* 0x000fc80007ffe0ff */
[----:B------:R-:W-:-:S13]  /*0290*/  ISETP.GT.U32.AND P0, PT, R8, 0x727fffff, PT ;  /* 0x727fffff0800780c */ /* 0x000fda0003f04070 */
[----:B0-2---:R-:W-:Y:S05]  /*02a0*/  @!P0 BRA `(.L_x_40) ;  /* 0x0000000000108947 */ /* 0x005fea0003800000 */
[----:B------:R-:W-:-:S07]  /*02b0*/  MOV R9, 0x2d0 ;  /* 0x000002d000097802 */ /* 0x000fce0000000f00 */
[----:B------:R-:W-:Y:S05]  /*02c0*/  CALL.REL.NOINC `($__internal_3_$__cuda_sm20_sqrt_rn_f32_slowpath) ;  /* 0x0000000400287944 */ /* 0x000fea0003c00000 */
[----:B------:R-:W-:Y:S01]  /*02d0*/  IMAD.MOV.U32 R2, RZ, RZ, R0 ;  /* 0x000000ffff027224 */ /* 0x000fe200078e0000 */
[----:B------:R-:W-:Y:S06]  /*02e0*/  BRA `(.L_x_41) ;  /* 0x0000000000107947 */ /* 0x000fec0003800000 */
.L_x_40:
[----:B------:R-:W-:Y:S01]  /*02f0*/  FMUL.FTZ R3, R0, R9 ;  /* 0x0000000900037220 */ /* 0x000fe20000410000 */
[----:B------:R-:W-:-:S03]  /*0300*/  FMUL.FTZ R2, R9, 0.5 ;  /* 0x3f00000009027820 */ /* 0x000fc60000410000 */
[----:B------:R-:W-:-:S04]  /*0310*/  FFMA R0, -R3, R3, R0 ;  /* 0x0000000303007223 */ /* 0x000fc80000000100 */
[----:B------:R-:W-:-:S07]  /*0320*/  FFMA R2, R0, R2, R3 ;  /* 0x0000000200027223 */ /* 0x000fce0000000003 */
.L_x_41:
[----:B------:R-:W-:Y:S05]  /*0330*/  BSYNC.RECONVERGENT B0 ;  /* 0x0000000000007941 */ /* 0x000fea0003800200 */
.L_x_39:
[----:B------:R-:W-:Y:S01]  /*0340*/  IADD3 R0, PT, PT, R2, 0x1800000, RZ ;  /* 0x0180000002007810 */ /* 0x000fe20007ffe0ff */
[----:B------:R-:W-:Y:S03]  /*0350*/  BSSY.RECONVERGENT B0, `(.L_x_42) ;  /* 0x000000b000007945 */ /* 0x000fe60003800200 */
[----:B------:R-:W-:-:S04]  /*0360*/  LOP3.LUT R0, R0, 0x7f800000, RZ, 0xc0, !PT ;  /* 0x7f80000000007812 */ /* 0x000fc800078ec0ff */
[----:B------:R-:W-:-:S13]  /*0370*/  ISETP.GT.U32.AND P0, PT, R0, 0x1ffffff, PT ;  /* 0x01ffffff0000780c */ /* 0x000fda0003f04070 */
[----:B------:R-:W-:Y:S05]  /*0380*/  @P0 BRA `(.L_x_43) ;  /* 0x00000000000c0947 */ /* 0x000fea0003800000 */
[----:B------:R-:W-:-:S07]  /*0390*/  MOV R6, 0x3b0 ;  /* 0x000003b000067802 */ /* 0x000fce0000000f00 */
[----:B------:R-:W-:Y:S05]  /*03a0*/  CALL.REL.NOINC `($__internal_2_$__cuda_sm20_rcp_rn_f32_slowpath) ;  /* 0x0000000000207944 */ /* 0x000fea0003c00000 */
[----:B------:R-:W-:Y:S05]  /*03b0*/  BRA `(.L_x_44) ;  /* 0x0000000000107947 */ /* 0x000fea0003800000 */
.L_x_43:
[----:B------:R-:W0:Y:S02]  /*03c0*/  MUFU.RCP R3, R2 ;  /* 0x0000000200037308 */ /* 0x000e240000001000 */
[----:B0-----:R-:W-:-:S04]  /*03d0*/  FFMA R0, R3, R2, -1 ;  /* 0xbf80000003007423 */ /* 0x001fc80000000002 */
[----:B------:R-:W-:-:S04]  /*03e0*/  FADD.FTZ R0, -R0, -RZ ;  /* 0x800000ff00007221 */ /* 0x000fc80000010100 */
[----:B------:R-:W-:-:S07]  /*03f0*/  FFMA R3, R3, R0, R3 ;  /* 0x0000000003037223 */ /* 0x000fce0000000003 */
.L_x_44:
[----:B------:R-:W-:Y:S05]  /*0400*/  BSYNC.RECONVERGENT B0 ;  /* 0x0000000000007941 */ /* 0x000fea0003800200 */
.L_x_42:
[----:B------:R-:W-:Y:S01]  /*0410*/  STG.E desc[UR4][R4.64+0x8], R3 ;  /* 0x0000080304007986 */ /* 0x000fe2000c101904 */
[----:B------:R-:W-:Y:S05]  /*0420*/  EXIT ;  /* 0x000000000000794d */ /* 0x000fea0003800000 */
        .weak           $__internal_2_$__cuda_sm20_rcp_rn_f32_slowpath
        .type           $__internal_2_$__cuda_sm20_rcp_rn_f32_slowpath,@function
        .size           $__internal_2_$__cuda_sm20_rcp_rn_f32_slowpath,($__internal_3_$__cuda_sm20_sqrt_rn_f32_slowpath - $__internal_2_$__cuda_sm20_rcp_rn_f32_slowpath)
$__internal_2_$__cuda_sm20_rcp_rn_f32_slowpath:
[----:B------:R-:W-:Y:S01]  /*0430*/  IMAD.SHL.U32 R0, R2, 0x2, RZ ;  /* 0x0000000202007824 */ /* 0x000fe200078e00ff */
[----:B------:R-:W-:Y:S04]  /*0440*/  BSSY.RECONVERGENT B1, `(.L_x_45) ;  /* 0x0000030000017945 */ /* 0x000fe80003800200 */
[----:B------:R-:W-:-:S04]  /*0450*/  SHF.R.U32.HI R9, RZ, 0x18, R0 ;  /* 0x00000018ff097819 */ /* 0x000fc80000011600 */
[----:B------:R-:W-:-:S13]  /*0460*/  ISETP.NE.U32.AND P0, PT, R9, RZ, PT ;  /* 0x000000ff0900720c */ /* 0x000fda0003f05070 */
[----:B------:R-:W-:Y:S05]  /*0470*/  @P0 BRA `(.L_x_46) ;  /* 0x0000000000280947 */ /* 0x000fea0003800000 */
[----:B------:R-:W-:-:S04]  /*0480*/  SHF.L.U32 R0, R2, 0x1, RZ ;  /* 0x0000000102007819 */ /* 0x000fc800000006ff */
[----:B------:R-:W-:-:S13]  /*0490*/  ISETP.NE.AND P0, PT, R0, RZ, PT ;  /* 0x000000ff0000720c */ /* 0x000fda0003f05270 */
[----:B------:R-:W-:Y:S01]  /*04a0*/  @P0 FFMA R7, R2, 1.84467440737095516160e+19, RZ ;  /* 0x5f80000002070823 */ /* 0x000fe200000000ff */
[----:B------:R-:W-:Y:S08]  /*04b0*/  @!P0 MUFU.RCP R3, R2 ;  /* 0x0000000200038308 */ /* 0x000ff00000001000 */
[----:B------:R-:W0:Y:S02]  /*04c0*/  @P0 MUFU.RCP R0, R7 ;  /* 0x0000000700000308 */ /* 0x000e240000001000 */
[----:B0-----:R-:W-:-:S04]  /*04d0*/  @P0 FFMA R8, R7, R0, -1 ;  /* 0xbf80000007080423 */ /* 0x001fc80000000000 */
[----:B------:R-:W-:-:S04]  /*04e0*/  @P0 FADD.FTZ R9, -R8, -RZ ;  /* 0x800000ff08090221 */ /* 0x000fc80000010100 */
[----:B------:R-:W-:-:S04]  /*04f0*/  @P0 FFMA R0, R0, R9, R0 ;  /* 0x0000000900000223 */ /* 0x000fc80000000000 */
[----:B------:R-:W-:Y:S01]  /*0500*/  @P0 FFMA R3, R0, 1.84467440737095516160e+19, RZ ;  /* 0x5f80000000030823 */ /* 0x000fe200000000ff */
[----:B------:R-:W-:Y:S06]  /*0510*/  BRA `(.L_x_47) ;  /* 0x0000000000887947 */ /* 0x000fec0003800000 */
.L_x_46:
[----:B------:R-:W-:-:S05]  /*0520*/  VIADD R11, R9, 0xffffff03 ;  /* 0xffffff03090b7836 */ /* 0x000fca0000000000 */
[----:B------:R-:W-:-:S13]  /*0530*/  ISETP.GT.U32.AND P0, PT, R11, 0x1, PT ;  /* 0x000000010b00780c */ /* 0x000fda0003f04070 */
[----:B------:R-:W-:Y:S05]  /*0540*/  @P0 BRA `(.L_x_48) ;  /* 0x0000000000780947 */ /* 0x000fea0003800000 */
[----:B------:R-:W-:Y:S01]  /*0550*/  LOP3.LUT R0, R2, 0x7fffff, RZ, 0xc0, !PT ;  /* 0x007fffff02007812 */ /* 0x000fe200078ec0ff */
[----:B------:R-:W-:-:S03]  /*0560*/  HFMA2 R10, -RZ, RZ, 0, 1.78813934326171875e-07 ;  /* 0x00000003ff0a7431 */ /* 0x000fc600000001ff */
[----:B------:R-:W-:-:S04]  /*0570*/  LOP3.LUT R0, R0, 0x3f800000, RZ, 0xfc, !PT ;  /* 0x3f80000000007812 */ /* 0x000fc800078efcff */
[----:B------:R-:W0:Y:S01]  /*0580*/  MUFU.RCP R3, R0 ;  /* 0x0000000000037308 */ /* 0x000e220000001000 */
[----:B------:R-:W-:Y:S01]  /*0590*/  SHF.L.U32 R10, R10, R11, RZ ;  /* 0x0000000b0a0a7219 */ /* 0x000fe200000006ff */
[----:B0-----:R-:W-:-:S04]  /*05a0*/  FFMA R7, R0, R3, -1 ;  /* 0xbf80000000077423 */ /* 0x001fc80000000003 */
[----:B------:R-:W-:-:S04]  /*05b0*/  FADD.FTZ R8, -R7, -RZ ;  /* 0x800000ff07087221 */ /* 0x000fc80000010100 */
[CCC-:B------:R-:W-:Y:S01]  /*05c0*/  FFMA.RM R7, R3.reuse, R8.reuse, R3.reuse ;  /* 0x0000000803077223 */ /* 0x1c0fe20000004003 */
[----:B------:R-:W-:-:S04]  /*05d0*/  FFMA.RP R8, R3, R8, R3 ;  /* 0x0000000803087223 */ /* 0x000fc80000008003 */
[C---:B------:R-:W-:Y:S02]  /*05e0*/  LOP3.LUT R3, R7.reuse, 0x7fffff, RZ, 0xc0, !PT ;  /* 0x007fffff07037812 */ /* 0x040fe400078ec0ff */
[----:B------:R-:W-:Y:S02]  /*05f0*/  FSETP.NEU.FTZ.AND P0, PT, R7, R8, PT ;  /* 0x000000080700720b */ /* 0x000fe40003f1d000 */
[----:B------:R-:W-:Y:S02]  /*0600*/  LOP3.LUT R3, R3, 0x800000, RZ, 0xfc, !PT ;  /* 0x0080000003037812 */ /* 0x000fe400078efcff */
[----:B------:R-:W-:Y:S02]  /*0610*/  SEL R7, RZ, 0xffffffff, !P0 ;  /* 0xffffffffff077807 */ /* 0x000fe40004000000 */
[----:B------:R-:W-:-:S03]  /*0620*/  LOP3.LUT R10, R10, R3, RZ, 0xc0, !PT ;  /* 0x000000030a0a7212 */ /* 0x000fc600078ec0ff */
[----:B------:R-:W-:Y:S01]  /*0630*/  IMAD.MOV R0, RZ, RZ, -R7 ;  /* 0x000000ffff007224 */ /* 0x000fe200078e0a07 */
[----:B------:R-:W-:-:S04]  /*0640*/  SHF.R.U32.HI R10, RZ, R11, R10 ;  /* 0x0000000bff0a7219 */ /* 0x000fc8000001160a */
[----:B------:R-:W-:Y:S02]  /*0650*/  LOP3.LUT P1, RZ, R0, R11, R3, 0xf8, !PT ;  /* 0x0000000b00ff7212 */ /* 0x000fe4000782f803 */
[C---:B------:R-:W-:Y:S02]  /*0660*/  LOP3.LUT P0, RZ, R10.reuse, 0x1, RZ, 0xc0, !PT ;  /* 0x000000010aff7812 */ /* 0x040fe4000780c0ff */
[----:B------:R-:W-:-:S04]  /*0670*/  LOP3.LUT P2, RZ, R10, 0x2, RZ, 0xc0, !PT ;  /* 0x000000020aff7812 */ /* 0x000fc8000784c0ff */
[----:B------:R-:W-:Y:S02]  /*0680*/  PLOP3.LUT P0, PT, P0, P1, P2, 0xe0, 0x0 ;  /* 0x000000000000781c */ /* 0x000fe40000703c20 */
[----:B------:R-:W-:Y:S02]  /*0690*/  LOP3.LUT P1, RZ, R2, 0x7fffff, RZ, 0xc0, !PT ;  /* 0x007fffff02ff7812 */ /* 0x000fe4000782c0ff */
[----:B------:R-:W-:-:S04]  /*06a0*/  SEL R0, RZ, 0x1, !P0 ;  /* 0x00000001ff007807 */ /* 0x000fc80004000000 */
[----:B------:R-:W-:-:S04]  /*06b0*/  IADD3 R0, PT, PT, -R0, RZ, RZ ;  /* 0x000000ff00007210 */ /* 0x000fc80007ffe1ff */
[----:B------:R-:W-:Y:S01]  /*06c0*/  ISETP.GE.AND P0, PT, R0, RZ, PT ;  /* 0x000000ff0000720c */ /* 0x000fe20003f06270 */
[----:B------:R-:W-:-:S05]  /*06d0*/  VIADD R0, R9, 0xffffff04 ;  /* 0xffffff0409007836 */ /* 0x000fca0000000000 */
[----:B------:R-:W-:-:S07]  /*06e0*/  SHF.R.U32.HI R3, RZ, R0, R3 ;  /* 0x00000000ff037219 */ /* 0x000fce0000011603 */
[----:B------:R-:W-:-:S05]  /*06f0*/  @!P0 IADD3 R3, PT, PT, R3, 0x1, RZ ;  /* 0x0000000103038810 */ /* 0x000fca0007ffe0ff */
[----:B------:R-:W-:-:S05]  /*0700*/  @!P1 IMAD.SHL.U32 R3, R3, 0x2, RZ ;  /* 0x0000000203039824 */ /* 0x000fca00078e00ff */
[----:B------:R-:W-:Y:S01]  /*0710*/  LOP3.LUT R3, R3, 0x80000000, R2, 0xf8, !PT ;  /* 0x8000000003037812 */ /* 0x000fe200078ef802 */
[----:B------:R-:W-:Y:S06]  /*0720*/  BRA `(.L_x_47) ;  /* 0x0000000000047947 */ /* 0x000fec0003800000 */
.L_x_48:
[----:B------:R0:W1:Y:S02]  /*0730*/  MUFU.RCP R3, R2 ;  /* 0x0000000200037308 */ /* 0x0000640000001000 */
.L_x_47:
[----:B------:R-:W-:Y:S05]  /*0740*/  BSYNC.RECONVERGENT B1 ;  /* 0x0000000000017941 */ /* 0x000fea0003800200 */
.L_x_45:
[----:B------:R-:W-:-:S04]  /*0750*/  MOV R7, 0x0 ;  /* 0x0000000000077802 */ /* 0x000fc80000000f00 */
[----:B01----:R-:W-:Y:S05]  /*0760*/  RET.REL.NODEC R6 `(_Z10calc_bondsiPfS_S_) ;  /* 0xfffffff806247950 */ /* 0x003fea0003c3ffff */
        .weak           $__internal_3_$__cuda_sm20_sqrt_rn_f32_slowpath
        .type           $__internal_3_$__cuda_sm20_sqrt_rn_f32_slowpath,@function
        .size           $__internal_3_$__cuda_sm20_sqrt_rn_f32_slowpath,(.L_x_116 - $__internal_3_$__cuda_sm20_sqrt_rn_f32_slowpath)
$__internal_3_$__cuda_sm20_sqrt_rn_f32_slowpath:
[----:B------:R-:W-:-:S13]  /*0770*/  LOP3.LUT P0, RZ, R0, 0x7fffffff, RZ, 0xc0, !PT ;  /* 0x7fffffff00ff7812 */ /* 0x000fda000780c0ff */
[----:B------:R-:W-:Y:S01]  /*0780*/  @!P0 IMAD.MOV.U32 R2, RZ, RZ, R0 ;  /* 0x000000ffff028224 */ /* 0x000fe200078e0000 */
[----:B------:R-:W-:Y:S06]  /*0790*/  @!P0 BRA `(.L_x_49) ;  /* 0x0000000000408947 */ /* 0x000fec0003800000 */
[----:B------:R-:W-:-:S13]  /*07a0*/  FSETP.GEU.FTZ.AND P0, PT, R0, RZ, PT ;  /* 0x000000ff0000720b */ /* 0x000fda0003f1e000 */
[----:B------:R-:W-:Y:S01]  /*07b0*/  @!P0 MOV R2, 0x7fffffff ;  /* 0x7fffffff00028802 */ /* 0x000fe20000000f00 */
        /* <DEDUP_REMOVED lines=14> */
.L_x_49:
[----:B------:R-:W-:Y:S02]  /*08a0*/  HFMA2 R3, -RZ, RZ, 0, 0 ;  /* 0x00000000ff037431 */ /* 0x000fe400000001ff */
[----:B------:R-:W-:Y:S01]  /*08b0*/  IMAD.MOV.U32 R0, RZ, RZ, R2 ;  /* 0x000000ffff007224 */ /* 0x000fe200078e0002 */
[----:B------:R-:W-:-:S04]  /*08c0*/  MOV R2, R9 ;  /* 0x0000000900027202 */ /* 0x000fc80000000f00 */
[----:B------:R-:W-:Y:S05]  /*08d0*/  RET.REL.NODEC R2 `(_Z10calc_bondsiPfS_S_) ;  /* 0xfffffff402c87950 */ /* 0x000fea0003c3ffff */
.L_x_50:
        /* <DEDUP_REMOVED lines=10> */
.L_x_116:


//--------------------- .text._Z13calc_sphere_fifPfS_ --------------------------
	.section	.text._Z13calc_sphere_fifPfS_,"ax",@progbits
	.align	128
        .global         _Z13calc_sphere_fifPfS_
        .type           _Z13calc_sphere_fifPfS_,@function
        .size           _Z13calc_sphere_fifPfS_,(.L_x_119 - _Z13calc_sphere_fifPfS_)
        .other          _Z13calc_sphere_fifPfS_,@"STO_CUDA_ENTRY STV_DEFAULT"
_Z13calc_sphere_fifPfS_:
.text._Z13calc_sphere_fifPfS_:
        /* <DEDUP_REMOVED lines=10> */
[----:B------:R-:W-:-:S04]  /*00a0*/  IMAD R5, R5, 0x3, RZ ;  /* 0x0000000305057824 */ /* 0x000fc800078e02ff */
[----:B0-----:R-:W-:-:S05]  /*00b0*/  IMAD.WIDE R8, R5, 0x4, R8 ;  /* 0x0000000405087825 */ /* 0x001fca00078e0208 */
[----:B-1----:R-:W2:Y:S04]  /*00c0*/  LDG.E R0, desc[UR6][R8.64] ;  /* 0x0000000608007981 */ /* 0x002ea8000c1e1900 */
[----:B------:R-:W3:Y:S04]  /*00d0*/  LDG.E R3, desc[UR6][R8.64+0x4] ;  /* 0x0000040608037981 */ /* 0x000ee8000c1e1900 */
[----:B------:R-:W4:Y:S01]  /*00e0*/  LDG.E R7, desc[UR6][R8.64+0x8] ;  /* 0x0000080608077981 */ /* 0x000f22000c1e1900 */
[----:B------:R-:W-:Y:S01]  /*00f0*/  BSSY.RECONVERGENT B0, `(.L_x_51) ;  /* 0x000000f000007945 */ /* 0x000fe20003800200 */
[----:B--2---:R-:W-:-:S04]  /*0100*/  FFMA R2, R0, R0, RZ ;  /* 0x0000000000027223 */ /* 0x004fc800000000ff */
[----:B---3--:R-:W-:-:S04]  /*0110*/  FFMA R2, R3, R3, R2 ;  /* 0x0000000303027223 */ /* 0x008fc80000000002 */
[----:B----4-:R-:W-:-:S04]  /*0120*/  FFMA R2, R7, R7, R2 ;  /* 0x0000000707027223 */ /* 0x010fc80000000002 */
[----:B------:R-:W-:Y:S01]  /*0130*/  VIADD R4, R2, 0xf3000000 ;  /* 0xf300000002047836 */ /* 0x000fe20000000000 */
[----:B------:R0:W1:Y:S04]  /*0140*/  MUFU.RSQ R3, R2 ;  /* 0x0000000200037308 */ /* 0x0000680000001400 */
[----:B------:R-:W-:-:S13]  /*0150*/  ISETP.GT.U32.AND P0, PT, R4, 0x727fffff, PT ;  /* 0x727fffff0400780c */ /* 0x000fda0003f04070 */
[----:B01----:R-:W-:Y:S05]  /*0160*/  @!P0 BRA `(.L_x_52) ;  /* 0x00000000000c8947 */ /* 0x003fea0003800000 */
[----:B------:R-:W-:-:S07]  /*0170*/  MOV R11, 0x190 ;  /* 0x00000190000b7802 */ /* 0x000fce0000000f00 */
[----:B------:R-:W-:Y:S05]  /*0180*/  CALL.REL.NOINC `($__internal_5_$__cuda_sm20_sqrt_rn_f32_slowpath) ;  /* 0x0000000800f87944 */ /* 0x000fea0003c00000 */
[----:B------:R-:W-:Y:S05]  /*0190*/  BRA `(.L_x_53) ;  /* 0x0000000000107947 */ /* 0x000fea0003800000 */
.L_x_52:
[----:B------:R-:W-:Y:S01]  /*01a0*/  FMUL.FTZ R7, R2, R3 ;  /* 0x0000000302077220 */ /* 0x000fe20000410000 */
[----:B------:R-:W-:-:S03]  /*01b0*/  FMUL.FTZ R3, R3, 0.5 ;  /* 0x3f00000003037820 */ /* 0x000fc60000410000 */
[----:B------:R-:W-:-:S04]  /*01c0*/  FFMA R2, -R7, R7, R2 ;  /* 0x0000000707027223 */ /* 0x000fc80000000102 */
[----:B------:R-:W-:-:S07]  /*01d0*/  FFMA R7, R2, R3, R7 ;  /* 0x0000000302077223 */ /* 0x000fce0000000007 */
.L_x_53:
[----:B------:R-:W-:Y:S05]  /*01e0*/  BSYNC.RECONVERGENT B0 ;  /* 0x0000000000007941 */ /* 0x000fea0003800200 */
.L_x_51:
[----:B------:R-:W0:Y:S01]  /*01f0*/  LDCU UR4, c[0x0][0x384] ;  /* 0x00007080ff0477ac */ /* 0x000e220008000800 */
[----:B------:R-:W-:Y:S01]  /*0200*/  UMOV UR5, 0x3ff428a2 ;  /* 0x3ff428a200057882 */ /* 0x000fe20000000000 */
[----:B0-----:R-:W-:Y:S01]  /*0210*/  FADD R4, -R7, UR4 ;  /* 0x0000000407047e21 */ /* 0x001fe20008000100 */
[----:B------:R-:W-:-:S03]  /*0220*/  UMOV UR4, 0xdc70c29c ;  /* 0xdc70c29c00047882 */ /* 0x000fc60000000000 */
[----:B------:R-:W-:-:S04]  /*0230*/  FMUL R3, R4, R4 ;  /* 0x0000000404037220 */ /* 0x000fc80000400000 */
[----:B------:R-:W0:Y:S02]  /*0240*/  F2F.F64.F32 R10, R3 ;  /* 0x00000003000a7310 */ /* 0x000e240000201800 */
[----:B0-----:R-:W-:-:S14]  /*0250*/  DSETP.GEU.AND P0, PT, R10, UR4, PT ;  /* 0x000000040a007e2a */ /* 0x001fdc000bf0e000 */
[----:B------:R-:W-:Y:S05]  /*0260*/  @P0 EXIT ;  /* 0x000000000000094d */ /* 0x000fea0003800000 */
[C---:B------:R-:W-:Y:S01]  /*0270*/  FMUL R2, R3.reuse, R3 ;  /* 0x0000000303027220 */ /* 0x040fe20000400000 */
[----:B------:R-:W-:Y:S01]  /*0280*/  UMOV UR4, URZ ;  /* 0x000000ff00047c82 */ /* 0x000fe20008000000 */
[----:B------:R-:W-:Y:S02]  /*0290*/  BSSY.RECONVERGENT B0, `(.L_x_54) ;  /* 0x000001b000007945 */ /* 0x000fe40003800200 */
[----:B------:R-:W-:-:S04]  /*02a0*/  FMUL R2, R3, R2 ;  /* 0x0000000203027220 */ /* 0x000fc80000400000 */
[----:B------:R-:W-:-:S04]  /*02b0*/  FMUL R24, R3, R2 ;  /* 0x0000000203187220 */ /* 0x000fc80000400000 */
[----:B------:R-:W-:-:S04]  /*02c0*/  FMUL R2, R3, R24 ;  /* 0x0000001803027220 */ /* 0x000fc80000400000 */
[----:B------:R-:W-:-:S04]  /*02d0*/  FMUL R2, R3, R2 ;  /* 0x0000000203027220 */ /* 0x000fc80000400000 */
[----:B------:R-:W-:Y:S01]  /*02e0*/  FMUL R10, R3, R2 ;  /* 0x00000002030a7220 */ /* 0x000fe20000400000 */
[----:B------:R-:W-:-:S05]  /*02f0*/  IMAD.MOV.U32 R2, RZ, RZ, 0x1 ;  /* 0x00000001ff027424 */ /* 0x000fca00078e00ff */
        /* <DEDUP_REMOVED lines=13> */
[----:B------:R-:W-:Y:S01]  /*03d0*/  IMAD.MOV.U32 R12, RZ, RZ, R10 ;  /* 0x000000ffff0c7224 */ /* 0x000fe200078e000a */
[----:B------:R-:W-:Y:S01]  /*03e0*/  MOV R6, 0x420 ;  /* 0x0000042000067802 */ /* 0x000fe20000000f00 */
[----:B------:R-:W-:Y:S02]  /*03f0*/  IMAD.MOV.U32 R13, RZ, RZ, R11 ;  /* 0x000000ffff0d7224 */ /* 0x000fe400078e000b */
[----:B------:R-:W-:-:S07]  /*0400*/  IMAD.MOV.U32 R15, RZ, RZ, 0x40480000 ;  /* 0x40480000ff0f7424 */ /* 0x000fce00078e00ff */
[----:B------:R-:W-:Y:S05]  /*0410*/  CALL.REL.NOINC `($__internal_4_$__cuda_sm20_div_rn_f64_full) ;  /* 0x0000000000e47944 */ /* 0x000fea0003c00000 */
[----:B------:R-:W-:Y:S01]  /*0420*/  IMAD.MOV.U32 R2, RZ, RZ, R18 ;  /* 0x000000ffff027224 */ /* 0x000fe200078e0012 */
[----:B------:R-:W-:-:S07]  /*0430*/  MOV R3, R19 ;  /* 0x0000001300037202 */ /* 0x000fce0000000f00 */
.L_x_55:
[----:B------:R-:W-:Y:S05]  /*0440*/  BSYNC.RECONVERGENT B0 ;  /* 0x0000000000007941 */ /* 0x000fea0003800200 */
.L_x_54:
        /* <DEDUP_REMOVED lines=15> */
[----:B------:R-:W-:Y:S01]  /*0540*/  IMAD.MOV.U32 R12, RZ, RZ, R24 ;  /* 0x000000ffff0c7224 */ /* 0x000fe200078e0018 */
[----:B------:R-:W-:Y:S01]  /*0550*/  MOV R6, 0x590 ;  /* 0x0000059000067802 */ /* 0x000fe20000000f00 */
[----:B------:R-:W-:Y:S02]  /*0560*/  IMAD.MOV.U32 R13, RZ, RZ, R25 ;  /* 0x000000ffff0d7224 */ /* 0x000fe400078e0019 */
[----:B------:R-:W-:-:S07]  /*0570*/  IMAD.MOV.U32 R15, RZ, RZ, -0x3fc80000 ;  /* 0xc0380000ff0f7424 */ /* 0x000fce00078e00ff */
[----:B------:R-:W-:Y:S05]  /*0580*/  CALL.REL.NOINC `($__internal_4_$__cuda_sm20_div_rn_f64_full) ;  /* 0x0000000000887944 */ /* 0x000fea0003c00000 */
[----:B------:R-:W-:Y:S02]  /*0590*/  IMAD.MOV.U32 R10, RZ, RZ, R18 ;  /* 0x000000ffff0a7224 */ /* 0x000fe400078e0012 */
[----:B------:R-:W-:-:S07]  /*05a0*/  IMAD.MOV.U32 R11, RZ, RZ, R19 ;  /* 0x000000ffff0b7224 */ /* 0x000fce00078e0013 */
.L_x_57:
[----:B------:R-:W-:Y:S05]  /*05b0*/  BSYNC.RECONVERGENT B0 ;  /* 0x0000000000007941 */ /* 0x000fea0003800200 */
.L_x_56:
[----:B------:R-:W0:Y:S01]  /*05c0*/  MUFU.RCP R6, R7 ;  /* 0x0000000700067308 */ /* 0x000e220000001000 */
[----:B------:R-:W-:Y:S01]  /*05d0*/  DADD R2, R10, R2 ;  /* 0x000000000a027229 */ /* 0x000fe20000000002 */
[----:B------:R-:W-:Y:S06]  /*05e0*/  BSSY.RECONVERGENT B0, `(.L_x_58) ;  /* 0x000000d000007945 */ /* 0x000fec0003800200 */
[----:B------:R-:W1:Y:S08]  /*05f0*/  FCHK P0, -R4, R7 ;  /* 0x0000000704007302 */ /* 0x000e700000000100 */
[----:B------:R2:W3:Y:S01]  /*0600*/  F2F.F32.F64 R3, R2 ;  /* 0x0000000200037310 */ /* 0x0004e20000301000 */
[----:B0-----:R-:W-:-:S04]  /*0610*/  FFMA R13, R6, -R7, 1 ;  /* 0x3f800000060d7423 */ /* 0x001fc80000000807 */
[----:B------:R-:W-:-:S04]  /*0620*/  FFMA R13, R6, R13, R6 ;  /* 0x0000000d060d7223 */ /* 0x000fc80000000006 */
[----:B------:R-:W-:-:S04]  /*0630*/  FFMA R6, -R4, R13, RZ ;  /* 0x0000000d04067223 */ /* 0x000fc800000001ff */
[----:B------:R-:W-:-:S04]  /*0640*/  FFMA R10, R6, -R7, -R4 ;  /* 0x80000007060a7223 */ /* 0x000fc80000000804 */
[----:B------:R-:W-:Y:S01]  /*0650*/  FFMA R10, R13, R10, R6 ;  /* 0x0000000a0d0a7223 */ /* 0x000fe20000000006 */
[----:B-123--:R-:W-:Y:S06]  /*0660*/  @!P0 BRA `(.L_x_59) ;  /* 0x0000000000108947 */ /* 0x00efec0003800000 */
[----:B------:R-:W-:Y:S01]  /*0670*/  FADD R4, -R4, -RZ ;  /* 0x800000ff04047221 */ /* 0x000fe20000000100 */
[----:B------:R-:W-:-:S07]  /*0680*/  MOV R6, 0x6a0 ;  /* 0x000006a000067802 */ /* 0x000fce0000000f00 */
[----:B------:R-:W-:Y:S05]  /*0690*/  CALL.REL.NOINC `($__internal_6_$__cuda_sm3x_div_rn_noftz_f32_slowpath) ;  /* 0x0000000800107944 */ /* 0x000fea0003c00000 */
[----:B------:R-:W-:-:S07]  /*06a0*/  MOV R10, R2 ;  /* 0x00000002000a7202 */ /* 0x000fce0000000f00 */
.L_x_59:
[----:B------:R-:W-:Y:S05]  /*06b0*/  BSYNC.RECONVERGENT B0 ;  /* 0x0000000000007941 */ /* 0x000fea0003800200 */
.L_x_58:
[----:B------:R-:W0:Y:S02]  /*06c0*/  LDC.64 R6, c[0x0][0x390] ;  /* 0x0000e400ff067b82 */ /* 0x000e240000000a00 */
[----:B0-----:R-:W-:-:S05]  /*06d0*/  IMAD.WIDE R4, R5, 0x4, R6 ;  /* 0x0000000405047825 */ /* 0x001fca00078e0206 */
[----:B------:R-:W2:Y:S01]  /*06e0*/  LDG.E R7, desc[UR6][R4.64] ;  /* 0x0000000604077981 */ /* 0x000ea2000c1e1900 */
[----:B------:R-:W-:-:S03]  /*06f0*/  FMUL R3, R3, R10 ;  /* 0x0000000a03037220 */ /* 0x000fc60000400000 */
[----:B------:R-:W3:Y:S01]  /*0700*/  LDG.E R2, desc[UR6][R4.64+0x4] ;  /* 0x0000040604027981 */ /* 0x000ee2000c1e1900 */
[----:B--2---:R-:W-:-:S05]  /*0710*/  FFMA R7, R0, R3, R7 ;  /* 0x0000000300077223 */ /* 0x004fca0000000007 */
[----:B------:R-:W-:Y:S04]  /*0720*/  STG.E desc[UR6][R4.64], R7 ;  /* 0x0000000704007986 */ /* 0x000fe8000c101906 */
[----:B------:R-:W3:Y:S02]  /*0730*/  LDG.E R0, desc[UR6][R8.64+0x4] ;  /* 0x0000040608007981 */ /* 0x000ee4000c1e1900 */
[C---:B---3--:R-:W-:Y:S02]  /*0740*/  FFMA R11, R3.reuse, R0, R2 ;  /* 0x00000000030b7223 */ /* 0x048fe40000000002 */
[----:B------:R-:W2:Y:S04]  /*0750*/  LDG.E R2, desc[UR6][R4.64+0x8] ;  /* 0x0000080604027981 */ /* 0x000ea8000c1e1900 */
[----:B------:R-:W-:Y:S04]  /*0760*/  STG.E desc[UR6][R4.64+0x4], R11 ;  /* 0x0000040b04007986 */ /* 0x000fe8000c101906 */
[----:B------:R-:W2:Y:S02]  /*0770*/  LDG.E R0, desc[UR6][R8.64+0x8] ;  /* 0x0000080608007981 */ /* 0x000ea4000c1e1900 */
[----:B--2---:R-:W-:-:S05]  /*0780*/  FFMA R3, R3, R0, R2 ;  /* 0x0000000003037223 */ /* 0x004fca0000000002 */
[----:B------:R-:W-:Y:S01]  /*0790*/  STG.E desc[UR6][R4.64+0x8], R3 ;  /* 0x0000080304007986 */ /* 0x000fe2000c101906 */
[----:B------:R-:W-:Y:S05]  /*07a0*/  EXIT ;  /* 0x000000000000794d */ /* 0x000fea0003800000 */
        .weak           $__internal_4_$__cuda_sm20_div_rn_f64_full
        .type           $__internal_4_$__cuda_sm20_div_rn_f64_full,@function
        .size           $__internal_4_$__cuda_sm20_div_rn_f64_full,($__internal_5_$__cuda_sm20_sqrt_rn_f32_slowpath - $__internal_4_$__cuda_sm20_div_rn_f64_full)
$__internal_4_$__cuda_sm20_div_rn_f64_full:
[C---:B------:R-:W-:Y:S01]  /*07b0*/  FSETP.GEU.AND P0, PT, |R13|.reuse, 1.469367938527859385e-39, PT ;  /* 0x001000000d00780b */ /* 0x040fe20003f0e200 */
[----:B------:R-:W-:Y:S01]  /*07c0*/  IMAD.MOV.U32 R16, RZ, RZ, 0x1 ;  /* 0x00000001ff107424 */ /* 0x000fe200078e00ff */
[----:B------:R-:W-:Y:S01]  /*07d0*/  LOP3.LUT R10, R13, 0x800fffff, RZ, 0xc0, !PT ;  /* 0x800fffff0d0a7812 */ /* 0x000fe200078ec0ff */
[----:B------:R-:W-:Y:S01]  /*07e0*/  IMAD.MOV.U32 R26, RZ, RZ, 0x1ca00000 ;  /* 0x1ca00000ff1a7424 */ /* 0x000fe200078e00ff */
[C---:B------:R-:W-:Y:S01]  /*07f0*/  FSETP.GEU.AND P2, PT, |R15|.reuse, 1.469367938527859385e-39, PT ;  /* 0x001000000f00780b */ /* 0x040fe20003f4e200 */
[----:B------:R-:W-:Y:S01]  /*0800*/  IMAD.U32 R14, RZ, RZ, UR4 ;  /* 0x00000004ff0e7e24 */ /* 0x000fe2000f8e00ff */
[----:B------:R-:W-:Y:S01]  /*0810*/  LOP3.LUT R11, R10, 0x3ff00000, RZ, 0xfc, !PT ;  /* 0x3ff000000a0b7812 */ /* 0x000fe200078efcff */
[----:B------:R-:W-:Y:S01]  /*0820*/  IMAD.MOV.U32 R10, RZ, RZ, R12 ;  /* 0x000000ffff0a7224 */ /* 0x000fe200078e000c */
[----:B------:R-:W-:Y:S01]  /*0830*/  LOP3.LUT R25, R15, 0x7ff00000, RZ, 0xc0, !PT ;  /* 0x7ff000000f197812 */ /* 0x000fe200078ec0ff */
[----:B------:R-:W-:Y:S01]  /*0840*/  BSSY.RECONVERGENT B1, `(.L_x_60) ;  /* 0x000004f000017945 */ /* 0x000fe20003800200 */
[----:B------:R-:W-:-:S03]  /*0850*/  LOP3.LUT R28, R13, 0x7ff00000, RZ, 0xc0, !PT ;  /* 0x7ff000000d1c7812 */ /* 0x000fc600078ec0ff */
[----:B------:R-:W-:Y:S01]  /*0860*/  @!P0 DMUL R10, R12, 8.98846567431157953865e+307 ;  /* 0x7fe000000c0a8828 */ /* 0x000fe20000000000 */
[----:B------:R-:W-:-:S03]  /*0870*/  ISETP.GE.U32.AND P1, PT, R25, R28, PT ;  /* 0x0000001c1900720c */ /* 0x000fc60003f26070 */
[----:B------:R-:W-:Y:S02]  /*0880*/  @!P2 LOP3.LUT R18, R13, 0x7ff00000, RZ, 0xc0, !PT ;  /* 0x7ff000000d12a812 */ /* 0x000fe400078ec0ff */
[----:B------:R-:W0:Y:S02]  /*0890*/  MUFU.RCP64H R17, R11 ;  /* 0x0000000b00117308 */ /* 0x000e240000001800 */
[----:B------:R-:W-:Y:S02]  /*08a0*/  @!P2 ISETP.GE.U32.AND P3, PT, R25, R18, PT ;  /* 0x000000121900a20c */ /* 0x000fe40003f66070 */
[----:B------:R-:W-:Y:S02]  /*08b0*/  @!P0 LOP3.LUT R28, R11, 0x7ff00000, RZ, 0xc0, !PT ;  /* 0x7ff000000b1c8812 */ /* 0x000fe400078ec0ff */
[----:B------:R-:W-:-:S04]  /*08c0*/  @!P2 SEL R19, R26, 0x63400000, !P3 ;  /* 0x634000001a13a807 */ /* 0x000fc80005800000 */
[----:B------:R-:W-:-:S04]  /*08d0*/  @!P2 LOP3.LUT R22, R19, 0x80000000, R15, 0xf8, !PT ;  /* 0x800000001316a812 */ /* 0x000fc800078ef80f */
[----:B------:R-:W-:Y:S02]  /*08e0*/  @!P2 LOP3.LUT R23, R22, 0x100000, RZ, 0xfc, !PT ;  /* 0x001000001617a812 */ /* 0x000fe400078efcff */
[----:B------:R-:W-:Y:S01]  /*08f0*/  @!P2 MOV R22, RZ ;  /* 0x000000ff0016a202 */ /* 0x000fe20000000f00 */
[----:B0-----:R-:W-:-:S08]  /*0900*/  DFMA R20, R16, -R10, 1 ;  /* 0x3ff000001014742b */ /* 0x001fd0000000080a */
[----:B------:R-:W-:-:S08]  /*0910*/  DFMA R20, R20, R20, R20 ;  /* 0x000000141414722b */ /* 0x000fd00000000014 */
[----:B------:R-:W-:Y:S01]  /*0920*/  DFMA R20, R16, R20, R16 ;  /* 0x000000141014722b */ /* 0x000fe20000000010 */
[----:B------:R-:W-:Y:S01]  /*0930*/  SEL R17, R26, 0x63400000, !P1 ;  /* 0x634000001a117807 */ /* 0x000fe20004800000 */
[----:B------:R-:W-:-:S03]  /*0940*/  IMAD.MOV.U32 R16, RZ, RZ, R14 ;  /* 0x000000ffff107224 */ /* 0x000fc600078e000e */
[----:B------:R-:W-:-:S03]  /*0950*/  LOP3.LUT R17, R17, 0x800fffff, R15, 0xf8, !PT ;  /* 0x800fffff11117812 */ /* 0x000fc600078ef80f */
[----:B------:R-:W-:-:S03]  /*0960*/  DFMA R18, R20, -R10, 1 ;  /* 0x3ff000001412742b */ /* 0x000fc6000000080a */
[----:B------:R-:W-:-:S05]  /*0970*/  @!P2 DFMA R16, R16, 2, -R22 ;  /* 0x400000001010a82b */ /* 0x000fca0000000816 */
[----:B------:R-:W-:-:S08]  /*0980*/  DFMA R18, R20, R18, R20 ;  /* 0x000000121412722b */ /* 0x000fd00000000014 */
[----:B------:R-:W-:-:S08]  /*0990*/  DMUL R20, R18, R16 ;  /* 0x0000001012147228 */ /* 0x000fd00000000000 */
[----:B------:R-:W-:-:S08]  /*09a0*/  DFMA R22, R20, -R10, R16 ;  /* 0x8000000a1416722b */ /* 0x000fd00000000010 */
[----:B------:R-:W-:Y:S01]  /*09b0*/  DFMA R22, R18, R22, R20 ;  /* 0x000000161216722b */ /* 0x000fe20000000014 */
[----:B------:R-:W-:Y:S01]  /*09c0*/  IMAD.MOV.U32 R21, RZ, RZ, R25 ;  /* 0x000000ffff157224 */ /* 0x000fe200078e0019 */
[----:B------:R-:W-:Y:S01]  /*09d0*/  @!P2 LOP3.LUT R21, R17, 0x7ff00000, RZ, 0xc0, !PT ;  /* 0x7ff000001115a812 */ /* 0x000fe200078ec0ff */
[----:B------:R-:W-:-:S04]  /*09e0*/  VIADD R19, R28, 0xffffffff ;  /* 0xffffffff1c137836 */ /* 0x000fc80000000000 */
[----:B------:R-:W-:-:S05]  /*09f0*/  VIADD R18, R21, 0xffffffff ;  /* 0xffffffff15127836 */ /* 0x000fca0000000000 */
[----:B------:R-:W-:-:S04]  /*0a00*/  ISETP.GT.U32.AND P0, PT, R18, 0x7feffffe, PT ;  /* 0x7feffffe1200780c */ /* 0x000fc80003f04070 */
[----:B------:R-:W-:-:S13]  /*0a10*/  ISETP.GT.U32.OR P0, PT, R19, 0x7feffffe, P0 ;  /* 0x7feffffe1300780c */ /* 0x000fda0000704470 */
[----:B------:R-:W-:Y:S05]  /*0a20*/  @P0 BRA `(.L_x_61) ;  /* 0x00000000006c0947 */ /* 0x000fea0003800000 */
[----:B------:R-:W-:-:S04]  /*0a30*/  LOP3.LUT R18, R13, 0x7ff00000, RZ, 0xc0, !PT ;  /* 0x7ff000000d127812 */ /* 0x000fc800078ec0ff */
[CC--:B------:R-:W-:Y:S02]  /*0a40*/  VIADDMNMX R14, R25.reuse, -R18.reuse, 0xb9600000, !PT ;  /* 0xb9600000190e7446 */ /* 0x0c0fe40007800912 */
[----:B------:R-:W-:Y:S02]  /*0a50*/  ISETP.GE.U32.AND P0, PT, R25, R18, PT ;  /* 0x000000121900720c */ /* 0x000fe40003f06070 */
[----:B------:R-:W-:Y:S02]  /*0a60*/  VIMNMX R14, PT, PT, R14, 0x46a00000, PT ;  /* 0x46a000000e0e7848 */ /* 0x000fe40003fe0100 */
[----:B------:R-:W-:-:S05]  /*0a70*/  SEL R15, R26, 0x63400000, !P0 ;  /* 0x634000001a0f7807 */ /* 0x000fca0004000000 */
[----:B------:R-:W-:Y:S01]  /*0a80*/  IMAD.IADD R20, R14, 0x1, -R15 ;  /* 0x000000010e147824 */ /* 0x000fe200078e0a0f */
[----:B------:R-:W-:-:S03]  /*0a90*/  MOV R14, RZ ;  /* 0x000000ff000e7202 */ /* 0x000fc60000000f00 */
        /* <DEDUP_REMOVED lines=10> */
[----:B------:R-:W-:Y:S01]  /*0b40*/  IMAD.MOV R11, RZ, RZ, -R20 ;  /* 0x000000ffff0b7224 */ /* 0x000fe200078e0a14 */
[----:B------:R-:W-:Y:S01]  /*0b50*/  DMUL.RP R14, R22, R14 ;  /* 0x0000000e160e7228 */ /* 0x000fe20000008000 */
[----:B------:R-:W-:-:S06]  /*0b60*/  IMAD.MOV.U32 R10, RZ, RZ, RZ ;  /* 0x000000ffff0a7224 */ /* 0x000fcc00078e00ff */
[----:B------:R-:W-:-:S03]  /*0b70*/  DFMA R10, R18, -R10, R22 ;  /* 0x8000000a120a722b */ /* 0x000fc60000000016 */
[----:B------:R-:W-:-:S03]  /*0b80*/  LOP3.LUT R13, R15, R13, RZ, 0x3c, !PT ;  /* 0x0000000d0f0d7212 */ /* 0x000fc600078e3cff */
[----:B------:R-:W-:-:S04]  /*0b90*/  IADD3 R10, PT, PT, -R20, -0x43300000, RZ ;  /* 0xbcd00000140a7810 */ /* 0x000fc80007ffe1ff */
[----:B------:R-:W-:-:S04]  /*0ba0*/  FSETP.NEU.AND P0, PT, |R11|, R10, PT ;  /* 0x0000000a0b00720b */ /* 0x000fc80003f0d200 */
[----:B------:R-:W-:Y:S02]  /*0bb0*/  FSEL R18, R14, R18, !P0 ;  /* 0x000000120e127208 */ /* 0x000fe40004000000 */
[----:B------:R-:W-:Y:S01]  /*0bc0*/  FSEL R19, R13, R19, !P0 ;  /* 0x000000130d137208 */ /* 0x000fe20004000000 */
[----:B------:R-:W-:Y:S06]  /*0bd0*/  BRA `(.L_x_62) ;  /* 0x0000000000547947 */ /* 0x000fec0003800000 */
.L_x_61:
[----:B------:R-:W-:-:S14]  /*0be0*/  DSETP.NAN.AND P0, PT, R14, R14, PT ;  /* 0x0000000e0e00722a */ /* 0x000fdc0003f08000 */
[----:B------:R-:W-:Y:S05]  /*0bf0*/  @P0 BRA `(.L_x_63) ;  /* 0x0000000000440947 */ /* 0x000fea0003800000 */
[----:B------:R-:W-:-:S14]  /*0c00*/  DSETP.NAN.AND P0, PT, R12, R12, PT ;  /* 0x0000000c0c00722a */ /* 0x000fdc0003f08000 */
[----:B------:R-:W-:Y:S05]  /*0c10*/  @P0 BRA `(.L_x_64) ;  /* 0x0000000000300947 */ /* 0x000fea0003800000 */
[----:B------:R-:W-:Y:S01]  /*0c20*/  ISETP.NE.AND P0, PT, R21, R28, PT ;  /* 0x0000001c1500720c */ /* 0x000fe20003f05270 */
[----:B------:R-:W-:Y:S02]  /*0c30*/  IMAD.MOV.U32 R18, RZ, RZ, 0x0 ;  /* 0x00000000ff127424 */ /* 0x000fe400078e00ff */
[----:B------:R-:W-:-:S10]  /*0c40*/  IMAD.MOV.U32 R19, RZ, RZ, -0x80000 ;  /* 0xfff80000ff137424 */ /* 0x000fd400078e00ff */
[----:B------:R-:W-:Y:S05]  /*0c50*/  @!P0 BRA `(.L_x_62) ;  /* 0x0000000000348947 */ /* 0x000fea0003800000 */
[----:B------:R-:W-:Y:S02]  /*0c60*/  ISETP.NE.AND P0, PT, R21, 0x7ff00000, PT ;  /* 0x7ff000001500780c */ /* 0x000fe40003f05270 */
[----:B------:R-:W-:Y:S02]  /*0c70*/  LOP3.LUT R19, R15, 0x80000000, R13, 0x48, !PT ;  /* 0x800000000f137812 */ /* 0x000fe400078e480d */
[----:B------:R-:W-:-:S13]  /*0c80*/  ISETP.EQ.OR P0, PT, R28, RZ, !P0 ;  /* 0x000000ff1c00720c */ /* 0x000fda0004702670 */
[----:B------:R-:W-:Y:S02]  /*0c90*/  @P0 LOP3.LUT R10, R19, 0x7ff00000, RZ, 0xfc, !PT ;  /* 0x7ff00000130a0812 */ /* 0x000fe400078efcff */
[----:B------:R-:W-:Y:S01]  /*0ca0*/  @!P0 MOV R18, RZ ;  /* 0x000000ff00128202 */ /* 0x000fe20000000f00 */
[----:B------:R-:W-:Y:S02]  /*0cb0*/  @P0 IMAD.MOV.U32 R18, RZ, RZ, RZ ;  /* 0x000000ffff120224 */ /* 0x000fe400078e00ff */
[----:B------:R-:W-:Y:S01]  /*0cc0*/  @P0 IMAD.MOV.U32 R19, RZ, RZ, R10 ;  /* 0x000000ffff130224 */ /* 0x000fe200078e000a */
[----:B------:R-:W-:Y:S06]  /*0cd0*/  BRA `(.L_x_62) ;  /* 0x0000000000147947 */ /* 0x000fec0003800000 */
.L_x_64:
[----:B------:R-:W-:Y:S01]  /*0ce0*/  LOP3.LUT R19, R13, 0x80000, RZ, 0xfc, !PT ;  /* 0x000800000d137812 */ /* 0x000fe200078efcff */
[----:B------:R-:W-:Y:S01]  /*0cf0*/  IMAD.MOV.U32 R18, RZ, RZ, R12 ;  /* 0x000000ffff127224 */ /* 0x000fe200078e000c */
[----:B------:R-:W-:Y:S06]  /*0d00*/  BRA `(.L_x_62) ;  /* 0x0000000000087947 */ /* 0x000fec0003800000 */
.L_x_63:
[----:B------:R-:W-:Y:S01]  /*0d10*/  LOP3.LUT R19, R15, 0x80000, RZ, 0xfc, !PT ;  /* 0x000800000f137812 */ /* 0x000fe200078efcff */
[----:B------:R-:W-:-:S07]  /*0d20*/  IMAD.MOV.U32 R18, RZ, RZ, R14 ;  /* 0x000000ffff127224 */ /* 0x000fce00078e000e */
.L_x_62:
[----:B------:R-:W-:Y:S05]  /*0d30*/  BSYNC.RECONVERGENT B1 ;  /* 0x0000000000017941 */ /* 0x000fea0003800200 */
.L_x_60:
[----:B------:R-:W-:Y:S02]  /*0d40*/  HFMA2 R11, -RZ, RZ, 0, 0 ;  /* 0x00000000ff0b7431 */ /* 0x000fe400000001ff */
[----:B------:R-:W-:-:S04]  /*0d50*/  IMAD.MOV.U32 R10, RZ, RZ, R6 ;  /* 0x000000ffff0a7224 */ /* 0x000fc800078e0006 */
[----:B------:R-:W-:Y:S05]  /*0d60*/  RET.REL.NODEC R10 `(_Z13calc_sphere_fifPfS_) ;  /* 0xfffffff00aa47950 */ /* 0x000fea0003c3ffff */
        .weak           $__internal_5_$__cuda_sm20_sqrt_rn_f32_slowpath
        .type           $__internal_5_$__cuda_sm20_sqrt_rn_f32_slowpath,@function
        .size           $__internal_5_$__cuda_sm20_sqrt_rn_f32_slowpath,($__internal_6_$__cuda_sm3x_div_rn_noftz_f32_slowpath - $__internal_5_$__cuda_sm20_sqrt_rn_f32_slowpath)
$__internal_5_$__cuda_sm20_sqrt_rn_f32_slowpath:
[----:B------:R-:W-:-:S13]  /*0d70*/  LOP3.LUT P0, RZ, R2, 0x7fffffff, RZ, 0xc0, !PT ;  /* 0x7fffffff02ff7812 */ /* 0x000fda000780c0ff */
[----:B------:R-:W-:Y:S01]  /*0d80*/  @!P0 IMAD.MOV.U32 R3, RZ, RZ, R2 ;  /* 0x000000ffff038224 */ /* 0x000fe200078e0002 */
        /* <DEDUP_REMOVED lines=12> */
[----:B------:R-:W-:Y:S02]  /*0e50*/  @!P0 IMAD.MOV.U32 R3, RZ, RZ, R2 ;  /* 0x000000ffff038224 */ /* 0x000fe400078e0002 */
[----:B------:R-:W-:-:S04]  /*0e60*/  @P0 FADD.FTZ R6, -R7, -RZ ;  /* 0x800000ff07060221 */ /* 0x000fc80000010100 */
[----:B------:R-:W-:-:S04]  /*0e70*/  @P0 FFMA R6, R7, R6, R4 ;  /* 0x0000000607060223 */ /* 0x000fc80000000004 */
[----:B------:R-:W-:-:S04]  /*0e80*/  @P0 FFMA R6, R6, R10, R7 ;  /* 0x0000000a06060223 */ /* 0x000fc80000000007 */
[----:B------:R-:W-:-:S07]  /*0e90*/  @P0 FMUL.FTZ R3, R6, 2.3283064365386962891e-10 ;  /* 0x2f80000006030820 */ /* 0x000fce0000410000 */
.L_x_65:
[----:B------:R-:W-:Y:S01]  /*0ea0*/  IMAD.MOV.U32 R7, RZ, RZ, R3 ;  /* 0x000000ffff077224 */ /* 0x000fe200078e0003 */
[----:B------:R-:W-:Y:S01]  /*0eb0*/  MOV R3, 0x0 ;  /* 0x0000000000037802 */ /* 0x000fe20000000f00 */
[----:B------:R-:W-:-:S04]  /*0ec0*/  IMAD.MOV.U32 R2, RZ, RZ, R11 ;  /* 0x000000ffff027224 */ /* 0x000fc800078e000b */
[----:B------:R-:W-:Y:S05]  /*0ed0*/  RET.REL.NODEC R2 `(_Z13calc_sphere_fifPfS_) ;  /* 0xfffffff002487950 */ /* 0x000fea0003c3ffff */
        .weak           $__internal_6_$__cuda_sm3x_div_rn_noftz_f32_slowpath
        .type           $__internal_6_$__cuda_sm3x_div_rn_noftz_f32_slowpath,@function
        .size           $__internal_6_$__cuda_sm3x_div_rn_noftz_f32_slowpath,(.L_x_119 - $__internal_6_$__cuda_sm3x_div_rn_noftz_f32_slowpath)
$__internal_6_$__cuda_sm3x_div_rn_noftz_f32_slowpath:
[----:B------:R-:W-:Y:S01]  /*0ee0*/  SHF.R.U32.HI R10, RZ, 0x17, R7 ;  /* 0x00000017ff0a7819 */ /* 0x000fe20000011607 */
[----:B------:R-:W-:Y:S01]  /*0ef0*/  BSSY.RECONVERGENT B1, `(.L_x_66) ;  /* 0x0000062000017945 */ /* 0x000fe20003800200 */
[----:B------:R-:W-:Y:S02]  /*0f00*/  SHF.R.U32.HI R2, RZ, 0x17, R4 ;  /* 0x00000017ff027819 */ /* 0x000fe40000011604 */
[----:B------:R-:W-:Y:S02]  /*0f10*/  LOP3.LUT R16, R10, 0xff, RZ, 0xc0, !PT ;  /* 0x000000ff0a107812 */ /* 0x000fe400078ec0ff */
[----:B------:R-:W-:-:S03]  /*0f20*/  LOP3.LUT R14, R2, 0xff, RZ, 0xc0, !PT ;  /* 0x000000ff020e7812 */ /* 0x000fc600078ec0ff */
[----:B------:R-:W-:Y:S02]  /*0f30*/  VIADD R11, R16, 0xffffffff ;  /* 0xffffffff100b7836 */ /* 0x000fe40000000000 */
[----:B------:R-:W-:-:S03]  /*0f40*/  VIADD R2, R14, 0xffffffff ;  /* 0xffffffff0e027836 */ /* 0x000fc60000000000 */
[----:B------:R-:W-:-:S04]  /*0f50*/  ISETP.GT.U32.AND P0, PT, R11, 0xfd, PT ;  /* 0x000000fd0b00780c */ /* 0x000fc80003f04070 */
[----:B------:R-:W-:-:S13]  /*0f60*/  ISETP.GT.U32.OR P0, PT, R2, 0xfd, P0 ;  /* 0x000000fd0200780c */ /* 0x000fda0000704470 */
[----:B------:R-:W-:Y:S01]  /*0f70*/  @!P0 IMAD.MOV.U32 R10, RZ, RZ, RZ ;  /* 0x000000ffff0a8224 */ /* 0x000fe200078e00ff */
[----:B------:R-:W-:Y:S06]  /*0f80*/  @!P0 BRA `(.L_x_67) ;  /* 0x00000000005c8947 */ /* 0x000fec0003800000 */
[----:B------:R-:W-:Y:S02]  /*0f90*/  FSETP.GTU.FTZ.AND P0, PT, |R4|, +INF , PT ;  /* 0x7f8000000400780b */ /* 0x000fe40003f1c200 */
[----:B------:R-:W-:-:S04]  /*0fa0*/  FSETP.GTU.FTZ.AND P1, PT, |R7|, +INF , PT ;  /* 0x7f8000000700780b */ /* 0x000fc80003f3c200 */
[----:B------:R-:W-:-:S13]  /*0fb0*/  PLOP3.LUT P0, PT, P0, P1, PT, 0xf8, 0x8f ;  /* 0x00000000008f781c */ /* 0x000fda0000703f70 */
[----:B------:R-:W-:Y:S05]  /*0fc0*/  @P0 BRA `(.L_x_68) ;  /* 0x00000004004c0947 */ /* 0x000fea0003800000 */
[----:B------:R-:W-:-:S13]  /*0fd0*/  LOP3.LUT P0, RZ, R7, 0x7fffffff, R4, 0xc8, !PT ;  /* 0x7fffffff07ff7812 */ /* 0x000fda000780c804 */
[----:B------:R-:W-:Y:S05]  /*0fe0*/  @!P0 BRA `(.L_x_69) ;  /* 0x00000004003c8947 */ /* 0x000fea0003800000 */
[C---:B------:R-:W-:Y:S02]  /*0ff0*/  FSETP.NEU.FTZ.AND P1, PT, |R4|.reuse, +INF , PT ;  /* 0x7f8000000400780b */ /* 0x040fe40003f3d200 */
[----:B------:R-:W-:Y:S02]  /*1000*/  FSETP.NEU.FTZ.AND P2, PT, |R7|, +INF , PT ;  /* 0x7f8000000700780b */ /* 0x000fe40003f5d200 */
[----:B------:R-:W-:-:S11]  /*1010*/  FSETP.NEU.FTZ.AND P0, PT, |R4|, +INF , PT ;  /* 0x7f8000000400780b */ /* 0x000fd60003f1d200 */
[----:B------:R-:W-:Y:S05]  /*1020*/  @!P2 BRA !P1, `(.L_x_69) ;  /* 0x00000004002ca947 */ /* 0x000fea0004800000 */
[----:B------:R-:W-:-:S04]  /*1030*/  LOP3.LUT P1, RZ, R4, 0x7fffffff, RZ, 0xc0, !PT ;  /* 0x7fffffff04ff7812 */ /* 0x000fc8000782c0ff */
[----:B------:R-:W-:-:S13]  /*1040*/  PLOP3.LUT P1, PT, P2, P1, PT, 0x2f, 0xf2 ;  /* 0x0000000000f2781c */ /* 0x000fda0001722577 */
[----:B------:R-:W-:Y:S05]  /*1050*/  @P1 BRA `(.L_x_70) ;  /* 0x0000000400181947 */ /* 0x000fea0003800000 */
[----:B------:R-:W-:-:S04]  /*1060*/  LOP3.LUT P1, RZ, R7, 0x7fffffff, RZ, 0xc0, !PT ;  /* 0x7fffffff07ff7812 */ /* 0x000fc8000782c0ff */
[----:B------:R-:W-:-:S13]  /*1070*/  PLOP3.LUT P0, PT, P0, P1, PT, 0x2f, 0xf2 ;  /* 0x0000000000f2781c */ /* 0x000fda0000702577 */
[----:B------:R-:W-:Y:S05]  /*1080*/  @P0 BRA `(.L_x_71) ;  /* 0x0000000400000947 */ /* 0x000fea0003800000 */
[----:B------:R-:W-:Y:S02]  /*1090*/  ISETP.GE.AND P0, PT, R2, RZ, PT ;  /* 0x000000ff0200720c */ /* 0x000fe40003f06270 */
[----:B------:R-:W-:-:S11]  /*10a0*/  ISETP.GE.AND P1, PT, R11, RZ, PT ;  /* 0x000000ff0b00720c */ /* 0x000fd60003f26270 */
[----:B------:R-:W-:Y:S02]  /*10b0*/  @P0 IMAD.MOV.U32 R10, RZ, RZ, RZ ;  /* 0x000000ffff0a0224 */ /* 0x000fe400078e00ff */
[----:B------:R-:W-:Y:S01]  /*10c0*/  @!P0 FFMA R4, R4, 1.84467440737095516160e+19, RZ ;  /* 0x5f80000004048823 */ /* 0x000fe200000000ff */
[----:B------:R-:W-:Y:S02]  /*10d0*/  @!P0 IMAD.MOV.U32 R10, RZ, RZ, -0x40 ;  /* 0xffffffc0ff0a8424 */ /* 0x000fe400078e00ff */
[----:B------:R-:W-:-:S03]  /*10e0*/  @!P1 FFMA R7, R7, 1.84467440737095516160e+19, RZ ;  /* 0x5f80000007079823 */ /* 0x000fc600000000ff */
[----:B------:R-:W-:-:S07]  /*10f0*/  @!P1 IADD3 R10, PT, PT, R10, 0x40, RZ ;  /* 0x000000400a0a9810 */ /* 0x000fce0007ffe0ff */
.L_x_67:
[----:B------:R-:W-:Y:S01]  /*1100*/  LEA R2, R16, 0xc0800000, 0x17 ;  /* 0xc080000010027811 */ /* 0x000fe200078eb8ff */
[----:B------:R-:W-:Y:S04]  /*1110*/  BSSY.RECONVERGENT B2, `(.L_x_72) ;  /* 0x0000036000027945 */ /* 0x000fe80003800200 */
[----:B------:R-:W-:Y:S02]  /*1120*/  IMAD.IADD R11, R7, 0x1, -R2 ;  /* 0x00000001070b7824 */ /* 0x000fe400078e0a02 */
[----:B------:R-:W-:Y:S02]  /*1130*/  VIADD R7, R14, 0xffffff81 ;  /* 0xffffff810e077836 */ /* 0x000fe40000000000 */
[----:B------:R-:W0:Y:S01]  /*1140*/  MUFU.RCP R12, R11 ;  /* 0x0000000b000c7308 */ /* 0x000e220000001000 */
[----:B------:R-:W-:Y:S01]  /*1150*/  FADD.FTZ R13, -R11, -RZ ;  /* 0x800000ff0b0d7221 */ /* 0x000fe20000010100 */
[C---:B------:R-:W-:Y:S01]  /*1160*/  IMAD R2, R7.reuse, -0x800000, R4 ;  /* 0xff80000007027824 */ /* 0x040fe200078e0204 */
[----:B------:R-:W-:-:S05]  /*1170*/  IADD3 R7, PT, PT, R7, 0x7f, -R16 ;  /* 0x0000007f07077810 */ /* 0x000fca0007ffe810 */
[----:B------:R-:W-:Y:S02]  /*1180*/  IMAD.IADD R7, R7, 0x1, R10 ;  /* 0x0000000107077824 */ /* 0x000fe400078e020a */
[----:B0-----:R-:W-:-:S04]  /*1190*/  FFMA R15, R12, R13, 1 ;  /* 0x3f8000000c0f7423 */ /* 0x001fc8000000000d */
[----:B------:R-:W-:-:S04]  /*11a0*/  FFMA R17, R12, R15, R12 ;  /* 0x0000000f0c117223 */ /* 0x000fc8000000000c */
[----:B------:R-:W-:-:S04]  /*11b0*/  FFMA R4, R2, R17, RZ ;  /* 0x0000001102047223 */ /* 0x000fc800000000ff */
[----:B------:R-:W-:-:S04]  /*11c0*/  FFMA R15, R13, R4, R2 ;  /* 0x000000040d0f7223 */ /* 0x000fc80000000002 */
[----:B------:R-:W-:-:S04]  /*11d0*/  FFMA R12, R17, R15, R4 ;  /* 0x0000000f110c7223 */ /* 0x000fc80000000004 */
[----:B------:R-:W-:-:S04]  /*11e0*/  FFMA R13, R13, R12, R2 ;  /* 0x0000000c0d0d7223 */ /* 0x000fc80000000002 */
[----:B------:R-:W-:-:S05]  /*11f0*/  FFMA R2, R17, R13, R12 ;  /* 0x0000000d11027223 */ /* 0x000fca000000000c */
[----:B------:R-:W-:-:S04]  /*1200*/  SHF.R.U32.HI R4, RZ, 0x17, R2 ;  /* 0x00000017ff047819 */ /* 0x000fc80000011602 */
[----:B------:R-:W-:-:S05]  /*1210*/  LOP3.LUT R4, R4, 0xff, RZ, 0xc0, !PT ;  /* 0x000000ff04047812 */ /* 0x000fca00078ec0ff */
[----:B------:R-:W-:-:S04]  /*1220*/  IMAD.IADD R14, R4, 0x1, R7 ;  /* 0x00000001040e7824 */ /* 0x000fc800078e0207 */
[----:B------:R-:W-:-:S05]  /*1230*/  VIADD R4, R14, 0xffffffff ;  /* 0xffffffff0e047836 */ /* 0x000fca0000000000 */
[----:B------:R-:W-:-:S13]  /*1240*/  ISETP.GE.U32.AND P0, PT, R4, 0xfe, PT ;  /* 0x000000fe0400780c */ /* 0x000fda0003f06070 */
[----:B------:R-:W-:Y:S05]  /*1250*/  @!P0 BRA `(.L_x_73) ;  /* 0x0000000000808947 */ /* 0x000fea0003800000 */
[----:B------:R-:W-:-:S13]  /*1260*/  ISETP.GT.AND P0, PT, R14, 0xfe, PT ;  /* 0x000000fe0e00780c */ /* 0x000fda0003f04270 */
[----:B------:R-:W-:Y:S05]  /*1270*/  @P0 BRA `(.L_x_74) ;  /* 0x00000000006c0947 */ /* 0x000fea0003800000 */
[----:B------:R-:W-:-:S13]  /*1280*/  ISETP.GE.AND P0, PT, R14, 0x1, PT ;  /* 0x000000010e00780c */ /* 0x000fda0003f06270 */
[----:B------:R-:W-:Y:S05]  /*1290*/  @P0 BRA `(.L_x_75) ;  /* 0x0000000000740947 */ /* 0x000fea0003800000 */
[----:B------:R-:W-:Y:S02]  /*12a0*/  ISETP.GE.AND P0, PT, R14, -0x18, PT ;  /* 0xffffffe80e00780c */ /* 0x000fe40003f06270 */
[----:B------:R-:W-:-:S11]  /*12b0*/  LOP3.LUT R2, R2, 0x80000000, RZ, 0xc0, !PT ;  /* 0x8000000002027812 */ /* 0x000fd600078ec0ff */
[----:B------:R-:W-:Y:S05]  /*12c0*/  @!P0 BRA `(.L_x_75) ;  /* 0x0000000000688947 */ /* 0x000fea0003800000 */
[CCC-:B------:R-:W-:Y:S01]  /*12d0*/  FFMA.RZ R4, R17.reuse, R13.reuse, R12.reuse ;  /* 0x0000000d11047223 */ /* 0x1c0fe2000000c00c */
[C---:B------:R-:W-:Y:S01]  /*12e0*/  IADD3 R11, PT, PT, R14.reuse, 0x20, RZ ;  /* 0x000000200e0b7810 */ /* 0x040fe20007ffe0ff */
[CCC-:B------:R-:W-:Y:S01]  /*12f0*/  FFMA.RM R7, R17.reuse, R13.reuse, R12.reuse ;  /* 0x0000000d11077223 */ /* 0x1c0fe2000000400c */
[----:B------:R-:W-:Y:S02]  /*1300*/  ISETP.NE.AND P2, PT, R14, RZ, PT ;  /* 0x000000ff0e00720c */ /* 0x000fe40003f45270 */
[----:B------:R-:W-:Y:S01]  /*1310*/  LOP3.LUT R10, R4, 0x7fffff, RZ, 0xc0, !PT ;  /* 0x007fffff040a7812 */ /* 0x000fe200078ec0ff */
[----:B------:R-:W-:Y:S01]  /*1320*/  FFMA.RP R4, R17, R13, R12 ;  /* 0x0000000d11047223 */ /* 0x000fe2000000800c */
[----:B------:R-:W-:Y:S01]  /*1330*/  IMAD.MOV R12, RZ, RZ, -R14 ;  /* 0x000000ffff0c7224 */ /* 0x000fe200078e0a0e */
[----:B------:R-:W-:Y:S02]  /*1340*/  ISETP.NE.AND P1, PT, R14, RZ, PT ;  /* 0x000000ff0e00720c */ /* 0x000fe40003f25270 */
[----:B------:R-:W-:-:S02]  /*1350*/  LOP3.LUT R10, R10, 0x800000, RZ, 0xfc, !PT ;  /* 0x008000000a0a7812 */ /* 0x000fc400078efcff */
[----:B------:R-:W-:Y:S02]  /*1360*/  FSETP.NEU.FTZ.AND P0, PT, R4, R7, PT ;  /* 0x000000070400720b */ /* 0x000fe40003f1d000 */
[----:B------:R-:W-:Y:S02]  /*1370*/  SHF.L.U32 R11, R10, R11, RZ ;  /* 0x0000000b0a0b7219 */ /* 0x000fe400000006ff */
[----:B------:R-:W-:Y:S02]  /*1380*/  SEL R7, R12, RZ, P2 ;  /* 0x000000ff0c077207 */ /* 0x000fe40001000000 */
[----:B------:R-:W-:Y:S02]  /*1390*/  ISETP.NE.AND P1, PT, R11, RZ, P1 ;  /* 0x000000ff0b00720c */ /* 0x000fe40000f25270 */
[----:B------:R-:W-:Y:S02]  /*13a0*/  SHF.R.U32.HI R7, RZ, R7, R10 ;  /* 0x00000007ff077219 */ /* 0x000fe4000001160a */
[----:B------:R-:W-:-:S02]  /*13b0*/  PLOP3.LUT P0, PT, P0, P1, PT, 0xf8, 0x8f ;  /* 0x00000000008f781c */ /* 0x000fc40000703f70 */
[----:B------:R-:W-:Y:S02]  /*13c0*/  SHF.R.U32.HI R11, RZ, 0x1, R7 ;  /* 0x00000001ff0b7819 */ /* 0x000fe40000011607 */
[----:B------:R-:W-:-:S04]  /*13d0*/  SEL R4, RZ, 0x1, !P0 ;  /* 0x00000001ff047807 */ /* 0x000fc80004000000 */
[----:B------:R-:W-:-:S04]  /*13e0*/  LOP3.LUT R4, R4, 0x1, R11, 0xf8, !PT ;  /* 0x0000000104047812 */ /* 0x000fc800078ef80b */
[----:B------:R-:W-:-:S05]  /*13f0*/  LOP3.LUT R4, R4, R7, RZ, 0xc0, !PT ;  /* 0x0000000704047212 */ /* 0x000fca00078ec0ff */
[----:B------:R-:W-:-:S05]  /*1400*/  IMAD.IADD R11, R11, 0x1, R4 ;  /* 0x000000010b0b7824 */ /* 0x000fca00078e0204 */
[----:B------:R-:W-:Y:S01]  /*1410*/  LOP3.LUT R2, R11, R2, RZ, 0xfc, !PT ;  /* 0x000000020b027212 */ /* 0x000fe200078efcff */
[----:B------:R-:W-:Y:S06]  /*1420*/  BRA `(.L_x_75) ;  /* 0x0000000000107947 */ /* 0x000fec0003800000 */
.L_x_74:
[----:B------:R-:W-:-:S04]  /*1430*/  LOP3.LUT R2, R2, 0x80000000, RZ, 0xc0, !PT ;  /* 0x8000000002027812 */ /* 0x000fc800078ec0ff */
[----:B------:R-:W-:Y:S01]  /*1440*/  LOP3.LUT R2, R2, 0x7f800000, RZ, 0xfc, !PT ;  /* 0x7f80000002027812 */ /* 0x000fe200078efcff */
[----:B------:R-:W-:Y:S06]  /*1450*/  BRA `(.L_x_75) ;  /* 0x0000000000047947 */ /* 0x000fec0003800000 */
.L_x_73:
[----:B------:R-:W-:-:S07]  /*1460*/  IMAD R2, R7, 0x800000, R2 ;  /* 0x0080000007027824 */ /* 0x000fce00078e0202 */
.L_x_75:
[----:B------:R-:W-:Y:S05]  /*1470*/  BSYNC.RECONVERGENT B2 ;  /* 0x0000000000027941 */ /* 0x000fea0003800200 */
.L_x_72:
[----:B------:R-:W-:Y:S05]  /*1480*/  BRA `(.L_x_76) ;  /* 0x0000000000207947 */ /* 0x000fea0003800000 */
.L_x_71:
[----:B------:R-:W-:-:S04]  /*1490*/  LOP3.LUT R2, R7, 0x80000000, R4, 0x48, !PT ;  /* 0x8000000007027812 */ /* 0x000fc800078e4804 */
[----:B------:R-:W-:Y:S01]  /*14a0*/  LOP3.LUT R2, R2, 0x7f800000, RZ, 0xfc, !PT ;  /* 0x7f80000002027812 */ /* 0x000fe200078efcff */
[----:B------:R-:W-:Y:S06]  /*14b0*/  BRA `(.L_x_76) ;  /* 0x0000000000147947 */ /* 0x000fec0003800000 */
.L_x_70:
[----:B------:R-:W-:Y:S01]  /*14c0*/  LOP3.LUT R2, R7, 0x80000000, R4, 0x48, !PT ;  /* 0x8000000007027812 */ /* 0x000fe200078e4804 */
[----:B------:R-:W-:Y:S06]  /*14d0*/  BRA `(.L_x_76) ;  /* 0x00000000000c7947 */ /* 0x000fec0003800000 */
.L_x_69:
[----:B------:R-:W0:Y:S01]  /*14e0*/  MUFU.RSQ R2, -QNAN ;  /* 0xffc0000000027908 */ /* 0x000e220000001400 */
[----:B------:R-:W-:Y:S05]  /*14f0*/  BRA `(.L_x_76) ;  /* 0x0000000000047947 */ /* 0x000fea0003800000 */
.L_x_68:
[----:B------:R-:W-:-:S07]  /*1500*/  FADD.FTZ R2, R4, R7 ;  /* 0x0000000704027221 */ /* 0x000fce0000010000 */
.L_x_76:
[----:B------:R-:W-:Y:S05]  /*1510*/  BSYNC.RECONVERGENT B1 ;  /* 0x0000000000017941 */ /* 0x000fea0003800200 */
.L_x_66:
[----:B------:R-:W-:-:S04]  /*1520*/  IMAD.MOV.U32 R7, RZ, RZ, 0x0 ;  /* 0x00000000ff077424 */ /* 0x000fc800078e00ff */
[----:B0-----:R-:W-:Y:S05]  /*1530*/  RET.REL.NODEC R6 `(_Z13calc_sphere_fifPfS_) ;  /* 0xffffffe806b07950 */ /* 0x001fea0003c3ffff */
.L_x_77:
        /* <DEDUP_REMOVED lines=12> */
.L_x_119:


//--------------------- .text._Z13calc_extern_fiPfS_ --------------------------
	.section	.text._Z13calc_extern_fiPfS_,"ax",@progbits
	.align	128
        .global         _Z13calc_extern_fiPfS_
        .type           _Z13calc_extern_fiPfS_,@function
        .size           _Z13calc_extern_fiPfS_,(.L_x_128 - _Z13calc_extern_fiPfS_)
        .other          _Z13calc_extern_fiPfS_,@"STO_CUDA_ENTRY STV_DEFAULT"
_Z13calc_extern_fiPfS_:
.text._Z13calc_extern_fiPfS_:
        /* <DEDUP_REMOVED lines=11> */
[----:B------:R-:W2:Y:S01]  /*00b0*/  LDC.64 R4, c[0x0][0x390] ;  /* 0x0000e400ff047b82 */ /* 0x000ea20000000a00 */
[----:B0-----:R-:W-:-:S05]  /*00c0*/  IMAD.WIDE R2, R7, 0x4, R2 ;  /* 0x0000000407027825 */ /* 0x001fca00078e0202 */
[----:B-1----:R-:W3:Y:S01]  /*00d0*/  LDG.E R9, desc[UR4][R2.64] ;  /* 0x0000000402097981 */ /* 0x002ee2000c1e1900 */
[----:B--2---:R-:W-:-:S05]  /*00e0*/  IMAD.WIDE R4, R7, 0x4, R4 ;  /* 0x0000000407047825 */ /* 0x004fca00078e0204 */
[----:B---3--:R-:W-:Y:S04]  /*00f0*/  STG.E desc[UR4][R4.64], R9 ;  /* 0x0000000904007986 */ /* 0x008fe8000c101904 */
[----:B------:R-:W2:Y:S04]  /*0100*/  LDG.E R7, desc[UR4][R2.64+0x4] ;  /* 0x0000040402077981 */ /* 0x000ea8000c1e1900 */
[----:B--2---:R-:W-:Y:S04]  /*0110*/  STG.E desc[UR4][R4.64+0x4], R7 ;  /* 0x0000040704007986 */ /* 0x004fe8000c101904 */
[----:B------:R-:W2:Y:S04]  /*0120*/  LDG.E R11, desc[UR4][R2.64+0x8] ;  /* 0x00000804020b7981 */ /* 0x000ea8000c1e1900 */
[----:B--2---:R-:W-:Y:S01]  /*0130*/  STG.E desc[UR4][R4.64+0x8], R11 ;  /* 0x0000080b04007986 */ /* 0x004fe2000c101904 */
[----:B------:R-:W-:Y:S05]  /*0140*/  EXIT ;  /* 0x000000000000794d */ /* 0x000fea0003800000 */
.L_x_78:
        /* <DEDUP_REMOVED lines=11> */
.L_x_128:


//--------------------- .text._Z9call_PRNGfPfP24curandStatePhilox4_32_10 --------------------------
	.section	.text._Z9call_PRNGfPfP24curandStatePhilox4_32_10,"ax",@progbits
	.align	128
        .global         _Z9call_PRNGfPfP24curandStatePhilox4_32_10
        .type           _Z9call_PRNGfPfP24curandStatePhilox4_32_10,@function
        .size           _Z9call_PRNGfPfP24curandStatePhilox4_32_10,(.L_x_120 - _Z9call_PRNGfPfP24curandStatePhilox4_32_10)
        .other          _Z9call_PRNGfPfP24curandStatePhilox4_32_10,@"STO_CUDA_ENTRY STV_DEFAULT"
_Z9call_PRNGfPfP24curandStatePhilox4_32_10:
.text._Z9call_PRNGfPfP24curandStatePhilox4_32_10:
[----:B------:R-:W-:Y:S01]  /*0000*/  LDC R1, c[0x0][0x37c] ;  /* 0x0000df00ff017b82 */ /* 0x000fe20000000800 */
[----:B------:R-:W0:Y:S07]  /*0010*/  S2R R0, SR_TID.X ;  /* 0x0000000000007919 */ /* 0x000e2e0000002100 */
[----:B------:R-:W0:Y:S01]  /*0020*/  S2UR UR4, SR_CTAID.X ;  /* 0x00000000000479c3 */ /* 0x000e220000002500 */
[----:B------:R-:W1:Y:S01]  /*0030*/  LDCU.64 UR6, c[0x0][0x358] ;  /* 0x00006b00ff0677ac */ /* 0x000e620008000a00 */
[----:B------:R-:W2:Y:S06]  /*0040*/  LDCU UR5, c[0x0][0x380] ;  /* 0x00007000ff0577ac */ /* 0x000eac0008000800 */
[----:B------:R-:W0:Y:S08]  /*0050*/  LDC R7, c[0x0][0x360] ;  /* 0x0000d800ff077b82 */ /* 0x000e300000000800 */
[----:B------:R-:W3:Y:S08]  /*0060*/  LDC.64 R4, c[0x0][0x390] ;  /* 0x0000e400ff047b82 */ /* 0x000ef00000000a00 */
[----:B------:R-:W4:Y:S01]  /*0070*/  LDC.64 R2, c[0x0][0x388] ;  /* 0x0000e200ff027b82 */ /* 0x000f220000000a00 */
[----:B0-----:R-:W-:Y:S01]  /*0080*/  IMAD R7, R7, UR4, R0 ;  /* 0x0000000407077c24 */ /* 0x001fe2000f8e0200 */
[----:B------:R-:W-:-:S03]  /*0090*/  UMOV UR4, URZ ;  /* 0x000000ff00047c82 */ /* 0x000fc60008000000 */
[----:B---3--:R-:W-:-:S04]  /*00a0*/  IMAD.WIDE R4, R7, 0x40, R4 ;  /* 0x0000004007047825 */ /* 0x008fc800078e0204 */
[----:B-12---:R-:W-:-:S07]  /*00b0*/  IMAD R7, R7, 0x3, RZ ;  /* 0x0000000307077824 */ /* 0x006fce00078e02ff */
.L_x_101:
[----:B--2---:R-:W2:Y:S01]  /*00c0*/  LDG.E R0, desc[UR6][R4.64+0x2c] ;  /* 0x00002c0604007981 */ /* 0x004ea2000c1e1900 */
[----:B------:R-:W-:Y:S01]  /*00d0*/  UIADD3 UR4, UPT, UPT, UR4, 0x1, URZ ;  /* 0x0000000104047890 */ /* 0x000fe2000fffe0ff */
[----:B------:R-:W-:Y:S03]  /*00e0*/  BSSY.RECONVERGENT B0, `(.L_x_79) ;  /* 0x0000120000007945 */ /* 0x000fe60003800200 */
[----:B------:R-:W-:Y:S01]  /*00f0*/  UISETP.NE.AND UP0, UPT, UR4, 0x3, UPT ;  /* 0x000000030400788c */ /* 0x000fe2000bf05270 */
[----:B--2---:R-:W-:-:S13]  /*0100*/  ISETP.NE.AND P0, PT, R0, 0x1, PT ;  /* 0x000000010000780c */ /* 0x004fda0003f05270 */
[----:B01-3--:R-:W-:Y:S05]  /*0110*/  @!P0 BRA `(.L_x_80) ;  /* 0x0000001000688947 */ /* 0x00bfea0003800000 */
[----:B------:R-:W2:Y:S01]  /*0120*/  LDG.E R0, desc[UR6][R4.64+0x28] ;  /* 0x0000280604007981 */ /* 0x000ea2000c1e1900 */
[----:B------:R-:W-:Y:S01]  /*0130*/  BSSY.RECONVERGENT B1, `(.L_x_81) ;  /* 0x0000011000017945 */ /* 0x000fe20003800200 */
[C---:B--2---:R-:W-:Y:S02]  /*0140*/  ISETP.NE.AND P0, PT, R0.reuse, 0x1, PT ;  /* 0x000000010000780c */ /* 0x044fe40003f05270 */
[----:B------:R-:W-:-:S11]  /*0150*/  IADD3 R6, PT, PT, R0, 0x1, RZ ;  /* 0x0000000100067810 */ /* 0x000fd60007ffe0ff */
[----:B------:R-:W-:Y:S05]  /*0160*/  @!P0 BRA `(.L_x_82) ;  /* 0x0000000000308947 */ /* 0x000fea0003800000 */
[----:B------:R-:W-:-:S05]  /*0170*/  IMAD.MOV.U32 R9, RZ, RZ, -0x2 ;  /* 0xfffffffeff097424 */ /* 0x000fca00078e00ff */
[----:B------:R-:W-:-:S04]  /*0180*/  VIADDMNMX.U32 R0, R0, R9, 0x2, PT ;  /* 0x0000000200007446 */ /* 0x000fc80003800009 */
[----:B------:R-:W-:-:S04]  /*0190*/  SHF.L.U32 R0, R0, 0x2, RZ ;  /* 0x0000000200007819 */ /* 0x000fc800000006ff */
[----:B------:R-:W0:Y:S02]  /*01a0*/  LDC R8, c[0x2][R0] ;  /* 0x0080000000087b82 */ /* 0x000e240000000800 */
[----:B0-----:R-:W-:-:S04]  /*01b0*/  SHF.R.S32.HI R9, RZ, 0x1f, R8 ;  /* 0x0000001fff097819 */ /* 0x001fc80000011408 */
.L_x_105:
[----:B------:R-:W-:Y:S05]  /*01c0*/  BRX R8 -0x1d0                                                           (*"BRANCH_TARGETS .L_x_106,.L_x_107,.L_x_108"*) ;  /* 0xfffffffc088c7949 */ /* 0x000fea000383ffff */
.L_x_108:
[----:B------:R1:W5:Y:S01]  /*01d0*/  LDG.E R0, desc[UR6][R4.64+0x10] ;  /* 0x0000100604007981 */ /* 0x000362000c1e1900 */
[----:B------:R-:W-:Y:S05]  /*01e0*/  BRA `(.L_x_83) ;  /* 0x0000000000147947 */ /* 0x000fea0003800000 */
.L_x_106:
[----:B------:R2:W5:Y:S01]  /*01f0*/  LDG.E R0, desc[UR6][R4.64+0x18] ;  /* 0x0000180604007981 */ /* 0x000562000c1e1900 */
[----:B------:R-:W-:Y:S05]  /*0200*/  BRA `(.L_x_83) ;  /* 0x00000000000c7947 */ /* 0x000fea0003800000 */
.L_x_107:
[----:B------:R0:W5:Y:S01]  /*0210*/  LDG.E R0, desc[UR6][R4.64+0x1c] ;  /* 0x00001c0604007981 */ /* 0x000162000c1e1900 */
[----:B------:R-:W-:Y:S05]  /*0220*/  BRA `(.L_x_83) ;  /* 0x0000000000047947 */ /* 0x000fea0003800000 */
.L_x_82:
[----:B------:R3:W5:Y:S02]  /*0230*/  LDG.E R0, desc[UR6][R4.64+0x14] ;  /* 0x0000140604007981 */ /* 0x000764000c1e1900 */
.L_x_83:
[----:B------:R-:W-:Y:S05]  /*0240*/  BSYNC.RECONVERGENT B1 ;  /* 0x0000000000017941 */ /* 0x000fea0003800200 */
.L_x_81:
[----:B------:R-:W-:Y:S01]  /*0250*/  ISETP.NE.AND P0, PT, R6, 0x4, PT ;  /* 0x000000040600780c */ /* 0x000fe20003f05270 */
[----:B------:R-:W-:-:S12]  /*0260*/  BSSY.RECONVERGENT B1, `(.L_x_84) ;  /* 0x000005c000017945 */ /* 0x000fd80003800200 */
[----:B------:R-:W-:Y:S05]  /*0270*/  @P0 BRA `(.L_x_85) ;  /* 0x0000000400680947 */ /* 0x000fea0003800000 */
[----:B------:R-:W2:Y:S01]  /*0280*/  LDG.E.64 R12, desc[UR6][R4.64] ;  /* 0x00000006040c7981 */ /* 0x000ea2000c1e1b00 */
[----:B------:R-:W-:Y:S01]  /*0290*/  BSSY.RECONVERGENT B2, `(.L_x_86) ;  /* 0x0000016000027945 */ /* 0x000fe20003800200 */
[----:B--2---:R-:W-:-:S05]  /*02a0*/  VIADD R15, R12, 0x1 ;  /* 0x000000010c0f7836 */ /* 0x004fca0000000000 */
[----:B------:R2:W-:Y:S01]  /*02b0*/  STG.E desc[UR6][R4.64], R15 ;  /* 0x0000000f04007986 */ /* 0x0005e2000c101906 */
[----:B------:R-:W-:-:S13]  /*02c0*/  ISETP.NE.AND P0, PT, R15, RZ, PT ;  /* 0x000000ff0f00720c */ /* 0x000fda0003f05270 */
[----:B--2---:R-:W-:Y:S05]  /*02d0*/  @!P0 BRA `(.L_x_87) ;  /* 0x0000000000088947 */ /* 0x004fea0003800000 */
[----:B------:R2:W5:Y:S01]  /*02e0*/  LDG.E R11, desc[UR6][R4.64+0x8] ;  /* 0x00000806040b7981 */ /* 0x000562000c1e1900 */
[----:B------:R-:W-:Y:S05]  /*02f0*/  BRA `(.L_x_88) ;  /* 0x00000000003c7947 */ /* 0x000fea0003800000 */
.L_x_87:
[----:B------:R2:W5:Y:S01]  /*0300*/  LDG.E R11, desc[UR6][R4.64+0x8] ;  /* 0x00000806040b7981 */ /* 0x000562000c1e1900 */
[----:B------:R-:W-:-:S04]  /*0310*/  IADD3 R13, PT, PT, R13, 0x1, RZ ;  /* 0x000000010d0d7810 */ /* 0x000fc80007ffe0ff */
[----:B------:R-:W-:Y:S01]  /*0320*/  ISETP.NE.AND P0, PT, R13, RZ, PT ;  /* 0x000000ff0d00720c */ /* 0x000fe20003f05270 */
[----:B------:R2:W-:-:S12]  /*0330*/  STG.E desc[UR6][R4.64+0x4], R13 ;  /* 0x0000040d04007986 */ /* 0x0005d8000c101906 */
[----:B--2---:R-:W-:Y:S05]  /*0340*/  @P0 BRA `(.L_x_88) ;  /* 0x0000000000280947 */ /* 0x004fea0003800000 */
[----:B-----5:R-:W-:Y:S02]  /*0350*/  VIADD R11, R11, 0x1 ;  /* 0x000000010b0b7836 */ /* 0x020fe40000000000 */
[----:B------:R-:W-:-:S03]  /*0360*/  HFMA2 R13, -RZ, RZ, 0, 0 ;  /* 0x00000000ff0d7431 */ /* 0x000fc600000001ff */
[----:B------:R2:W-:Y:S01]  /*0370*/  STG.E desc[UR6][R4.64+0x8], R11 ;  /* 0x0000080b04007986 */ /* 0x0005e2000c101906 */
[----:B------:R-:W-:-:S13]  /*0380*/  ISETP.NE.AND P0, PT, R11, RZ, PT ;  /* 0x000000ff0b00720c */ /* 0x000fda0003f05270 */
[----:B--2---:R-:W-:Y:S05]  /*0390*/  @P0 BRA `(.L_x_88) ;  /* 0x0000000000140947 */ /* 0x004fea0003800000 */
[----:B------:R-:W2:Y:S01]  /*03a0*/  LDG.E R6, desc[UR6][R4.64+0xc] ;  /* 0x00000c0604067981 */ /* 0x000ea2000c1e1900 */
[----:B------:R-:W-:Y:S01]  /*03b0*/  MOV R11, RZ ;  /* 0x000000ff000b7202 */ /* 0x000fe20000000f00 */
[----:B------:R-:W-:Y:S02]  /*03c0*/  IMAD.MOV.U32 R13, RZ, RZ, RZ ;  /* 0x000000ffff0d7224 */ /* 0x000fe400078e00ff */
[----:B--2---:R-:W-:-:S05]  /*03d0*/  VIADD R9, R6, 0x1 ;  /* 0x0000000106097836 */ /* 0x004fca0000000000 */
[----:B------:R2:W-:Y:S02]  /*03e0*/  STG.E desc[UR6][R4.64+0xc], R9 ;  /* 0x00000c0904007986 */ /* 0x0005e4000c101906 */
.L_x_88:
[----:B------:R-:W-:Y:S05]  /*03f0*/  BSYNC.RECONVERGENT B2 ;  /* 0x0000000000027941 */ /* 0x000fea0003800200 */
.L_x_86:
[----:B--2---:R-:W2:Y:S04]  /*0400*/  LDG.E.64 R8, desc[UR6][R4.64+0x20] ;  /* 0x0000200604087981 */ /* 0x004ea8000c1e1b00 */
[----:B------:R-:W3:Y:S01]  /*0410*/  LDG.E R14, desc[UR6][R4.64+0xc] ;  /* 0x00000c06040e7981 */ /* 0x000ee2000c1e1900 */
[----:B-----5:R-:W-:-:S04]  /*0420*/  IMAD.WIDE.U32 R10, R11, -0x326172a9, RZ ;  /* 0xcd9e8d570b0a7825 */ /* 0x020fc800078e00ff */
[----:B------:R-:W-:Y:S01]  /*0430*/  IMAD.HI.U32 R6, R15, -0x2daee0ad, RZ ;  /* 0xd2511f530f067827 */ /* 0x000fe200078e00ff */
[----:B------:R-:W-:Y:S02]  /*0440*/  MOV R15, 0xd2511f53 ;  /* 0xd2511f53000f7802 */ /* 0x000fe40000000f00 */
[----:B--2---:R-:W-:-:S03]  /*0450*/  LOP3.LUT R13, R8, R11, R13, 0x96, !PT ;  /* 0x0000000b080d7212 */ /* 0x004fc600078e960d */
[----:B------:R-:W-:Y:S01]  /*0460*/  IMAD R11, R12, R15, -0x2daee0ad ;  /* 0xd2511f530c0b7424 */ /* 0x000fe200078e020f */
[----:B------:R-:W-:Y:S01]  /*0470*/  IADD3 R17, PT, PT, R8, -0x61c88647, RZ ;  /* 0x9e3779b908117810 */ /* 0x000fe20007ffe0ff */
[C---:B------:R-:W-:Y:S01]  /*0480*/  VIADD R16, R9.reuse, 0xbb67ae85 ;  /* 0xbb67ae8509107836 */ /* 0x040fe20000000000 */
[----:B---3--:R-:W-:Y:S01]  /*0490*/  LOP3.LUT R6, R9, R14, R6, 0x96, !PT ;  /* 0x0000000e09067212 */ /* 0x008fe200078e9606 */
[----:B------:R-:W-:-:S04]  /*04a0*/  IMAD.WIDE.U32 R12, R13, -0x2daee0ad, RZ ;  /* 0xd2511f530d0c7825 */ /* 0x000fc800078e00ff */
[----:B------:R-:W-:Y:S01]  /*04b0*/  IMAD.WIDE.U32 R14, R6, -0x326172a9, RZ ;  /* 0xcd9e8d57060e7825 */ /* 0x000fe200078e00ff */
[----:B------:R-:W-:-:S03]  /*04c0*/  LOP3.LUT R11, R16, R13, R11, 0x96, !PT ;  /* 0x0000000d100b7212 */ /* 0x000fc600078e960b */
[----:B------:R-:W-:Y:S01]  /*04d0*/  VIADD R13, R8, 0x3c6ef372 ;  /* 0x3c6ef372080d7836 */ /* 0x000fe20000000000 */
[----:B------:R-:W-:Y:S01]  /*04e0*/  LOP3.LUT R17, R17, R10, R15, 0x96, !PT ;  /* 0x0000000a11117212 */ /* 0x000fe200078e960f */
[----:B------:R-:W-:Y:S01]  /*04f0*/  IMAD.WIDE.U32 R10, R11, -0x326172a9, RZ ;  /* 0xcd9e8d570b0a7825 */ /* 0x000fe200078e00ff */
[----:B------:R-:W-:-:S03]  /*0500*/  IADD3 R15, PT, PT, R9, 0x76cf5d0a, RZ ;  /* 0x76cf5d0a090f7810 */ /* 0x000fc60007ffe0ff */
[----:B------:R-:W-:Y:S01]  /*0510*/  IMAD.WIDE.U32 R16, R17, -0x2daee0ad, RZ ;  /* 0xd2511f5311107825 */ /* 0x000fe200078e00ff */
[----:B------:R-:W-:Y:S02]  /*0520*/  LOP3.LUT R13, R11, R14, R13, 0x96, !PT ;  /* 0x0000000e0b0d7212 */ /* 0x000fe400078e960d */
[----:B------:R-:W-:Y:S01]  /*0530*/  IADD3 R11, PT, PT, R8, -0x255992d5, RZ ;  /* 0xdaa66d2b080b7810 */ /* 0x000fe20007ffe0ff */
[----:B------:R-:W-:Y:S01]  /*0540*/  IMAD.MOV.U32 R6, RZ, RZ, RZ ;  /* 0x000000ffff067224 */ /* 0x000fe200078e00ff */
[----:B------:R-:W-:Y:S01]  /*0550*/  LOP3.LUT R15, R17, R15, R12, 0x96, !PT ;  /* 0x0000000f110f7212 */ /* 0x000fe200078e960c */
[----:B------:R-:W-:Y:S02]  /*0560*/  VIADD R17, R9, 0x32370b8f ;  /* 0x32370b8f09117836 */ /* 0x000fe40000000000 */
[----:B------:R-:W-:-:S04]  /*0570*/  IMAD.WIDE.U32 R12, R13, -0x2daee0ad, RZ ;  /* 0xd2511f530d0c7825 */ /* 0x000fc800078e00ff */
[----:B------:R-:W-:Y:S01]  /*0580*/  IMAD.WIDE.U32 R14, R15, -0x326172a9, RZ ;  /* 0xcd9e8d570f0e7825 */ /* 0x000fe200078e00ff */
[----:B------:R-:W-:-:S03]  /*0590*/  LOP3.LUT R17, R13, R16, R17, 0x96, !PT ;  /* 0x000000100d117212 */ /* 0x000fc600078e9611 */
[----:B------:R-:W-:Y:S01]  /*05a0*/  VIADD R13, R8, 0x78dde6e4 ;  /* 0x78dde6e4080d7836 */ /* 0x000fe20000000000 */
[----:B------:R-:W-:Y:S01]  /*05b0*/  LOP3.LUT R16, R15, R10, R11, 0x96, !PT ;  /* 0x0000000a0f107212 */ /* 0x000fe200078e960b */
[----:B------:R-:W-:Y:S01]  /*05c0*/  IMAD.WIDE.U32 R10, R17, -0x326172a9, RZ ;  /* 0xcd9e8d57110a7825 */ /* 0x000fe200078e00ff */
[----:B------:R-:W-:-:S03]  /*05d0*/  IADD3 R15, PT, PT, R9, -0x126145ec, RZ ;  /* 0xed9eba14090f7810 */ /* 0x000fc60007ffe0ff */
[----:B------:R-:W-:Y:S01]  /*05e0*/  IMAD.WIDE.U32 R16, R16, -0x2daee0ad, RZ ;  /* 0xd2511f5310107825 */ /* 0x000fe200078e00ff */
[----:B------:R-:W-:Y:S02]  /*05f0*/  LOP3.LUT R13, R11, R14, R13, 0x96, !PT ;  /* 0x0000000e0b0d7212 */ /* 0x000fe400078e960d */
[----:B------:R-:W-:Y:S02]  /*0600*/  IADD3 R11, PT, PT, R8, 0x1715609d, RZ ;  /* 0x1715609d080b7810 */ /* 0x000fe40007ffe0ff */
        /* <DEDUP_REMOVED lines=22> */
[----:B------:R-:W-:-:S04]  /*0770*/  LOP3.LUT R13, R17, R14, R13, 0x96, !PT ;  /* 0x0000000e110d7212 */ /* 0x000fc800078e960d */
[----:B------:R-:W-:Y:S01]  /*0780*/  LOP3.LUT R15, R11, R12, R15, 0x96, !PT ;  /* 0x0000000c0b0f7212 */ /* 0x000fe200078e960f */
[----:B------:R-:W-:Y:S01]  /*0790*/  VIADD R11, R9, 0x96a522ad ;  /* 0x96a522ad090b7836 */ /* 0x000fe20000000000 */
[----:B------:R-:W-:Y:S01]  /*07a0*/  IADD3 R9, PT, PT, R8, -0x700cb87f, RZ ;  /* 0x8ff3478108097810 */ /* 0x000fe20007ffe0ff */
[----:B------:R-:W-:-:S04]  /*07b0*/  IMAD.WIDE.U32 R12, R13, -0x2daee0ad, RZ ;  /* 0xd2511f530d0c7825 */ /* 0x000fc800078e00ff */
[----:B------:R-:W-:Y:S01]  /*07c0*/  IMAD.WIDE.U32 R14, R15, -0x326172a9, RZ ;  /* 0xcd9e8d570f0e7825 */ /* 0x000fe200078e00ff */
[----:B------:R-:W-:-:S03]  /*07d0*/  LOP3.LUT R10, R13, R10, R11, 0x96, !PT ;  /* 0x0000000a0d0a7212 */ /* 0x000fc600078e960b */
[----:B------:R-:W-:Y:S01]  /*07e0*/  IMAD.MOV.U32 R11, RZ, RZ, R12 ;  /* 0x000000ffff0b7224 */ /* 0x000fe200078e000c */
[----:B------:R-:W-:Y:S02]  /*07f0*/  LOP3.LUT R8, R15, R16, R9, 0x96, !PT ;  /* 0x000000100f087212 */ /* 0x000fe400078e9609 */
[----:B------:R-:W-:-:S05]  /*0800*/  MOV R9, R14 ;  /* 0x0000000e00097202 */ /* 0x000fca0000000f00 */
[----:B------:R2:W-:Y:S02]  /*0810*/  STG.E.128 desc[UR6][R4.64+0x10], R8 ;  /* 0x0000100804007986 */ /* 0x0005e4000c101d06 */
.L_x_85:
[----:B------:R-:W-:Y:S05]  /*0820*/  BSYNC.RECONVERGENT B1 ;  /* 0x0000000000017941 */ /* 0x000fea0003800200 */
.L_x_84:
[C---:B--2---:R-:W-:Y:S01]  /*0830*/  IADD3 R11, PT, PT, R6.reuse, 0x1, RZ ;  /* 0x00000001060b7810 */ /* 0x044fe20007ffe0ff */
[----:B------:R-:W-:Y:S01]  /*0840*/  BSSY.RECONVERGENT B1, `(.L_x_89) ;  /* 0x0000011000017945 */ /* 0x000fe20003800200 */
[----:B------:R-:W-:-:S03]  /*0850*/  ISETP.NE.AND P0, PT, R6, 0x1, PT ;  /* 0x000000010600780c */ /* 0x000fc60003f05270 */
[----:B------:R2:W-:Y:S10]  /*0860*/  STG.E desc[UR6][R4.64+0x28], R11 ;  /* 0x0000280b04007986 */ /* 0x0005f4000c101906 */
[----:B------:R-:W-:Y:S05]  /*0870*/  @!P0 BRA `(.L_x_90) ;  /* 0x0000000000308947 */ /* 0x000fea0003800000 */
[----:B------:R-:W-:-:S05]  /*0880*/  IMAD.MOV.U32 R9, RZ, RZ, -0x2 ;  /* 0xfffffffeff097424 */ /* 0x000fca00078e00ff */
[----:B------:R-:W-:-:S04]  /*0890*/  VIADDMNMX.U32 R6, R6, R9, 0x2, PT ;  /* 0x0000000206067446 */ /* 0x000fc80003800009 */
[----:B------:R-:W-:-:S04]  /*08a0*/  SHF.L.U32 R6, R6, 0x2, RZ ;  /* 0x0000000206067819 */ /* 0x000fc800000006ff */
[----:B------:R-:W0:Y:S02]  /*08b0*/  LDC R8, c[0x2][R6+0xc] ;  /* 0x0080030006087b82 */ /* 0x000e240000000800 */
[----:B0-----:R-:W-:-:S04]  /*08c0*/  SHF.R.S32.HI R9, RZ, 0x1f, R8 ;  /* 0x0000001fff097819 */ /* 0x001fc80000011408 */
.L_x_109:
[----:B------:R-:W-:Y:S05]  /*08d0*/  BRX R8 -0x8e0                                                           (*"BRANCH_TARGETS .L_x_110,.L_x_111,.L_x_112"*) ;  /* 0xfffffff408c87949 */ /* 0x000fea000383ffff */
.L_x_112:
[----:B------:R0:W5:Y:S01]  /*08e0*/  LDG.E R6, desc[UR6][R4.64+0x10] ;  /* 0x0000100604067981 */ /* 0x000162000c1e1900 */
[----:B------:R-:W-:Y:S05]  /*08f0*/  BRA `(.L_x_91) ;  /* 0x0000000000147947 */ /* 0x000fea0003800000 */
.L_x_110:
[----:B------:R0:W5:Y:S01]  /*0900*/  LDG.E R6, desc[UR6][R4.64+0x18] ;  /* 0x0000180604067981 */ /* 0x000162000c1e1900 */
[----:B------:R-:W-:Y:S05]  /*0910*/  BRA `(.L_x_91) ;  /* 0x00000000000c7947 */ /* 0x000fea0003800000 */
.L_x_111:
[----:B------:R0:W5:Y:S01]  /*0920*/  LDG.E R6, desc[UR6][R4.64+0x1c] ;  /* 0x00001c0604067981 */ /* 0x000162000c1e1900 */
[----:B------:R-:W-:Y:S05]  /*0930*/  BRA `(.L_x_91) ;  /* 0x0000000000047947 */ /* 0x000fea0003800000 */
.L_x_90:
[----:B------:R0:W5:Y:S02]  /*0940*/  LDG.E R6, desc[UR6][R4.64+0x14] ;  /* 0x0000140604067981 */ /* 0x000164000c1e1900 */
.L_x_91:
[----:B------:R-:W-:Y:S05]  /*0950*/  BSYNC.RECONVERGENT B1 ;  /* 0x0000000000017941 */ /* 0x000fea0003800200 */
.L_x_89:
        /* <DEDUP_REMOVED lines=11> */
.L_x_95:
        /* <DEDUP_REMOVED lines=15> */
.L_x_96:
[----:B------:R-:W-:Y:S05]  /*0b00*/  BSYNC.RECONVERGENT B2 ;  /* 0x0000000000027941 */ /* 0x000fea0003800200 */
.L_x_94:
[----:B--2---:R-:W2:Y:S04]  /*0b10*/  LDG.E.64 R8, desc[UR6][R4.64+0x20] ;  /* 0x0000200604087981 */ /* 0x004ea8000c1e1b00 */
[----:B------:R-:W3:Y:S01]  /*0b20*/  LDG.E R16, desc[UR6][R4.64+0xc] ;  /* 0x00000c0604107981 */ /* 0x000ee2000c1e1900 */
[----:B-----5:R-:W-:-:S03]  /*0b30*/  IMAD.WIDE.U32 R10, R11, -0x326172a9, RZ ;  /* 0xcd9e8d570b0a7825 */ /* 0x020fc600078e00ff */
[----:B------:R0:W-:Y:S01]  /*0b40*/  STG.E desc[UR6][R4.64+0x28], RZ ;  /* 0x000028ff04007986 */ /* 0x0001e2000c101906 */
[----:B------:R-:W-:Y:S01]  /*0b50*/  IMAD.HI.U32 R14, R15, -0x2daee0ad, RZ ;  /* 0xd2511f530f0e7827 */ /* 0x000fe200078e00ff */
[----:B------:R-:W-:Y:S02]  /*0b60*/  MOV R15, 0xd2511f53 ;  /* 0xd2511f53000f7802 */ /* 0x000fe40000000f00 */
[----:B--2---:R-:W-:-:S03]  /*0b70*/  LOP3.LUT R13, R8, R11, R13, 0x96, !PT ;  /* 0x0000000b080d7212 */ /* 0x004fc600078e960d */
[----:B------:R-:W-:Y:S01]  /*0b80*/  IMAD R11, R12, R15, -0x2daee0ad ;  /* 0xd2511f530c0b7424 */ /* 0x000fe200078e020f */
[----:B------:R-:W-:Y:S02]  /*0b90*/  IADD3 R17, PT, PT, R8, -0x61c88647, RZ ;  /* 0x9e3779b908117810 */ /* 0x000fe40007ffe0ff */
[C---:B---3--:R-:W-:Y:S01]  /*0ba0*/  LOP3.LUT R14, R9.reuse, R16, R14, 0x96, !PT ;  /* 0x00000010090e7212 */ /* 0x048fe200078e960e */
        /* <DEDUP_REMOVED lines=10> */
[----:B------:R-:W-:Y:S02]  /*0c50*/  IADD3 R11, PT, PT, R8, -0x255992d5, RZ ;  /* 0xdaa66d2b080b7810 */ /* 0x000fe40007ffe0ff */
        /* <DEDUP_REMOVED lines=17> */
[----:B------:R-:W-:Y:S02]  /*0d70*/  IADD3 R13, PT, PT, R8, -0x4ab325aa, RZ ;  /* 0xb54cda56080d7810 */ /* 0x000fe40007ffe0ff */
        /* <DEDUP_REMOVED lines=10> */
[----:B------:R-:W-:Y:S02]  /*0e20*/  LOP3.LUT R17, R13, R16, R17, 0x96, !PT ;  /* 0x000000100d117212 */ /* 0x000fe400078e9611 */
[----:B------:R-:W-:Y:S02]  /*0e30*/  IADD3 R13, PT, PT, R8, -0xe443238, RZ ;  /* 0xf1bbcdc8080d7810 */ /* 0x000fe40007ffe0ff */
[----:B------:R-:W-:Y:S01]  /*0e40*/  LOP3.LUT R11, R15, R10, R11, 0x96, !PT ;  /* 0x0000000a0f0b7212 */ /* 0x000fe200078e960b */
[----:B------:R-:W-:-:S04]  /*0e50*/  IMAD.WIDE.U32 R16, R17, -0x326172a9, RZ ;  /* 0xcd9e8d5711107825 */ /* 0x000fc800078e00ff */
[----:B------:R-:W-:Y:S01]  /*0e60*/  IMAD.WIDE.U32 R10, R11, -0x2daee0ad, RZ ;  /* 0xd2511f530b0a7825 */ /* 0x000fe200078e00ff */
[----:B------:R-:W-:-:S03]  /*0e70*/  LOP3.LUT R13, R17, R14, R13, 0x96, !PT ;  /* 0x0000000e110d7212 */ /* 0x000fc600078e960d */
[----:B------:R-:W-:-:S05]  /*0e80*/  VIADD R15, R9, 0xdb3d7428 ;  /* 0xdb3d7428090f7836 */ /* 0x000fca0000000000 */
[----:B------:R-:W-:Y:S01]  /*0e90*/  LOP3.LUT R15, R11, R12, R15, 0x96, !PT ;  /* 0x0000000c0b0f7212 */ /* 0x000fe200078e960f */
[----:B------:R-:W-:Y:S01]  /*0ea0*/  IMAD.WIDE.U32 R12, R13, -0x2daee0ad, RZ ;  /* 0xd2511f530d0c7825 */ /* 0x000fe200078e00ff */
[----:B------:R-:W-:Y:S02]  /*0eb0*/  IADD3 R11, PT, PT, R9, -0x695add53, RZ ;  /* 0x96a522ad090b7810 */ /* 0x000fe40007ffe0ff */
[----:B------:R-:W-:Y:S01]  /*0ec0*/  IADD3 R9, PT, PT, R8, -0x700cb87f, RZ ;  /* 0x8ff3478108097810 */ /* 0x000fe20007ffe0ff */
[----:B------:R-:W-:Y:S01]  /*0ed0*/  IMAD.WIDE.U32 R14, R15, -0x326172a9, RZ ;  /* 0xcd9e8d570f0e7825 */ /* 0x000fe200078e00ff */
[----:B------:R-:W-:-:S03]  /*0ee0*/  LOP3.LUT R10, R13, R10, R11, 0x96, !PT ;  /* 0x0000000a0d0a7212 */ /* 0x000fc600078e960b */
[----:B------:R-:W-:Y:S01]  /*0ef0*/  IMAD.MOV.U32 R11, RZ, RZ, R12 ;  /* 0x000000ffff0b7224 */ /* 0x000fe200078e000c */
[----:B------:R-:W-:Y:S02]  /*0f00*/  LOP3.LUT R8, R15, R16, R9, 0x96, !PT ;  /* 0x000000100f087212 */ /* 0x000fe400078e9609 */
[----:B------:R-:W-:-:S05]  /*0f10*/  MOV R9, R14 ;  /* 0x0000000e00097202 */ /* 0x000fca0000000f00 */
[----:B------:R0:W-:Y:S02]  /*0f20*/  STG.E.128 desc[UR6][R4.64+0x10], R8 ;  /* 0x0000100804007986 */ /* 0x0001e4000c101d06 */
.L_x_93:
[----:B------:R-:W-:Y:S05]  /*0f30*/  BSYNC.RECONVERGENT B1 ;  /* 0x0000000000017941 */ /* 0x000fea0003800200 */
.L_x_92:
[----:B0-----:R-:W-:Y:S01]  /*0f40*/  HFMA2 R9, -RZ, RZ, 0.1171875, 0 ;  /* 0x2f800000ff097431 */ /* 0x001fe200000001ff */
[----:B-----5:R-:W-:Y:S01]  /*0f50*/  I2FP.F32.U32 R0, R0 ;  /* 0x0000000000007245 */ /* 0x020fe20000201000 */
[----:B------:R-:W-:Y:S01]  /*0f60*/  BSSY.RECONVERGENT B1, `(.L_x_97) ;  /* 0x000002c000017945 */ /* 0x000fe20003800200 */
[----:B--2---:R-:W-:Y:S02]  /*0f70*/  MOV R11, 0x3e055027 ;  /* 0x3e055027000b7802 */ /* 0x004fe40000000f00 */
[----:B------:R-:W-:Y:S01]  /*0f80*/  I2FP.F32.U32 R6, R6 ;  /* 0x0000000600067245 */ /* 0x000fe20000201000 */
[----:B------:R-:W-:-:S05]  /*0f90*/  FFMA R0, R0, R9, 1.1641532182693481445e-10 ;  /* 0x2f00000000007423 */ /* 0x000fca0000000009 */
[----:B------:R-:W-:-:S13]  /*0fa0*/  FSETP.GEU.AND P0, PT, R0, 1.175494350822287508e-38, PT ;  /* 0x008000000000780b */ /* 0x000fda0003f0e000 */
[----:B------:R-:W-:-:S04]  /*0fb0*/  @!P0 FMUL R0, R0, 8388608 ;  /* 0x4b00000000008820 */ /* 0x000fc80000400000 */
[----:B------:R-:W-:-:S05]  /*0fc0*/  VIADD R8, R0, 0xc0d55555 ;  /* 0xc0d5555500087836 */ /* 0x000fca0000000000 */
[----:B------:R-:W-:-:S04]  /*0fd0*/  LOP3.LUT R9, R8, 0xff800000, RZ, 0xc0, !PT ;  /* 0xff80000008097812 */ /* 0x000fc800078ec0ff */
[-C--:B------:R-:W-:Y:S02]  /*0fe0*/  IADD3 R8, PT, PT, R0, -R9.reuse, RZ ;  /* 0x8000000900087210 */ /* 0x080fe40007ffe0ff */
[----:B------:R-:W-:-:S03]  /*0ff0*/  I2FP.F32.S32 R9, R9 ;  /* 0x0000000900097245 */ /* 0x000fc60000201400 */
[----:B------:R-:W-:Y:S01]  /*1000*/  FADD R10, R8, -1 ;  /* 0xbf800000080a7421 */ /* 0x000fe20000000000 */
[----:B------:R-:W-:Y:S02]  /*1010*/  FSEL R8, RZ, -23, P0 ;  /* 0xc1b80000ff087808 */ /* 0x000fe40000000000 */
[----:B------:R-:W-:Y:S01]  /*1020*/  ISETP.GT.U32.AND P0, PT, R0, 0x7f7fffff, PT ;  /* 0x7f7fffff0000780c */ /* 0x000fe20003f04070 */
[C---:B------:R-:W-:Y:S02]  /*1030*/  FFMA R11, R10.reuse, -R11, 0.14084610342979431152 ;  /* 0x3e1039f60a0b7423 */ /* 0x040fe4000000080b */
[----:B------:R-:W-:Y:S01]  /*1040*/  FFMA R8, R9, 1.1920928955078125e-07, R8 ;  /* 0x3400000009087823 */ /* 0x000fe20000000008 */
[----:B------:R-:W-:Y:S02]  /*1050*/  IMAD.MOV.U32 R9, RZ, RZ, 0x7f800000 ;  /* 0x7f800000ff097424 */ /* 0x000fe400078e00ff */
[----:B------:R-:W-:-:S04]  /*1060*/  FFMA R11, R10, R11, -0.12148627638816833496 ;  /* 0xbdf8cdcc0a0b7423 */ /* 0x000fc8000000000b */
[----:B------:R-:W-:-:S04]  /*1070*/  FFMA R11, R10, R11, 0.13980610668659210205 ;  /* 0x3e0f29550a0b7423 */ /* 0x000fc8000000000b */
[----:B------:R-:W-:-:S04]  /*1080*/  FFMA R11, R10, R11, -0.16684235632419586182 ;  /* 0xbe2ad8b90a0b7423 */ /* 0x000fc8000000000b */
[----:B------:R-:W-:-:S04]  /*1090*/  FFMA R11, R10, R11, 0.20012299716472625732 ;  /* 0x3e4ced0b0a0b7423 */ /* 0x000fc8000000000b */
[----:B------:R-:W-:-:S04]  /*10a0*/  FFMA R11, R10, R11, -0.24999669194221496582 ;  /* 0xbe7fff220a0b7423 */ /* 0x000fc8000000000b */
[----:B------:R-:W-:-:S04]  /*10b0*/  FFMA R11, R10, R11, 0.33333182334899902344 ;  /* 0x3eaaaa780a0b7423 */ /* 0x000fc8000000000b */
[----:B------:R-:W-:-:S04]  /*10c0*/  FFMA R11, R10, R11, -0.5 ;  /* 0xbf0000000a0b7423 */ /* 0x000fc8000000000b */
[----:B------:R-:W-:-:S04]  /*10d0*/  FMUL R11, R10, R11 ;  /* 0x0000000b0a0b7220 */ /* 0x000fc80000400000 */
[----:B------:R-:W-:-:S04]  /*10e0*/  FFMA R11, R10, R11, R10 ;  /* 0x0000000b0a0b7223 */ /* 0x000fc8000000000a */
[----:B------:R-:W-:Y:S01]  /*10f0*/  FFMA R8, R8, 0.69314718246459960938, R11 ;  /* 0x3f31721808087823 */ /* 0x000fe2000000000b */
[C---:B------:R-:W-:Y:S01]  /*1100*/  @P0 FFMA R8, R0.reuse, R9, +INF ;  /* 0x7f80000000080423 */ /* 0x040fe20000000009 */
[----:B------:R-:W-:Y:S01]  /*1110*/  FSETP.NEU.AND P0, PT, R0, RZ, PT ;  /* 0x000000ff0000720b */ /* 0x000fe20003f0d000 */
[----:B------:R-:W-:Y:S02]  /*1120*/  HFMA2 R9, -RZ, RZ, 0.1495361328125, 0.0004794597625732421875 ;  /* 0x30c90fdbff097431 */ /* 0x000fe400000001ff */
[----:B------:R-:W-:-:S05]  /*1130*/  FMUL R8, R8, -2 ;  /* 0xc000000008087820 */ /* 0x000fca0000400000 */
[----:B------:R-:W-:Y:S01]  /*1140*/  FSEL R11, R8, +INF , P0 ;  /* 0x7f800000080b7808 */ /* 0x000fe20000000000 */
[----:B------:R-:W-:-:S03]  /*1150*/  FFMA R13, R6, R9, 7.314590599882819788e-10 ;  /* 0x30490fdb060d7423 */ /* 0x000fc60000000009 */
[----:B------:R-:W-:Y:S01]  /*1160*/  IADD3 R0, PT, PT, R11, -0xd000000, RZ ;  /* 0xf30000000b007810 */ /* 0x000fe20007ffe0ff */
[----:B------:R0:W2:Y:S03]  /*1170*/  MUFU.RSQ R8, R11 ;  /* 0x0000000b00087308 */ /* 0x0000a60000001400 */
[----:B------:R-:W-:-:S13]  /*1180*/  ISETP.GT.U32.AND P0, PT, R0, 0x727fffff, PT ;  /* 0x727fffff0000780c */ /* 0x000fda0003f04070 */
[----:B0-----:R-:W-:Y:S05]  /*1190*/  @!P0 BRA `(.L_x_98) ;  /* 0x0000000000108947 */ /* 0x001fea0003800000 */
[----:B------:R-:W-:-:S07]  /*11a0*/  MOV R12, 0x11c0 ;  /* 0x000011c0000c7802 */ /* 0x000fce0000000f00 */
[----:B-1234-:R-:W-:Y:S05]  /*11b0*/  CALL.REL.NOINC `($__internal_7_$__cuda_sm20_sqrt_rn_f32_slowpath) ;  /* 0x0000000000647944 */ /* 0x01efea0003c00000 */
[----:B------:R-:W-:Y:S01]  /*11c0*/  IMAD.MOV.U32 R0, RZ, RZ, R6 ;  /* 0x000000ffff007224 */ /* 0x000fe200078e0006 */
[----:B------:R-:W-:Y:S06]  /*11d0*/  BRA `(.L_x_99) ;  /* 0x0000000000107947 */ /* 0x000fec0003800000 */
.L_x_98:
[----:B--2---:R-:W-:Y:S01]  /*11e0*/  FMUL.FTZ R0, R11, R8 ;  /* 0x000000080b007220 */ /* 0x004fe20000410000 */
[----:B------:R-:W-:-:S03]  /*11f0*/  FMUL.FTZ R6, R8, 0.5 ;  /* 0x3f00000008067820 */ /* 0x000fc60000410000 */
[----:B------:R-:W-:-:S04]  /*1200*/  FFMA R9, -R0, R0, R11 ;  /* 0x0000000000097223 */ /* 0x000fc8000000010b */
[----:B------:R-:W-:-:S07]  /*1210*/  FFMA R0, R9, R6, R0 ;  /* 0x0000000609007223 */ /* 0x000fce0000000000 */
.L_x_99:
[----:B------:R-:W-:Y:S05]  /*1220*/  BSYNC.RECONVERGENT B1 ;  /* 0x0000000000017941 */ /* 0x000fea0003800200 */
.L_x_97:
[----:B------:R-:W-:Y:S01]  /*1230*/  FMUL.RZ R6, R13, 0.15915493667125701904 ;  /* 0x3e22f9830d067820 */ /* 0x000fe2000040c000 */
[----:B------:R-:W-:-:S03]  /*1240*/  MOV R13, 0x1 ;  /* 0x00000001000d7802 */ /* 0x000fc60000000f00 */
[----:B------:R-:W0:Y:S02]  /*1250*/  MUFU.COS R9, R6 ;  /* 0x0000000600097308 */ /* 0x000e240000000000 */
[----:B------:R2:W-:Y:S01]  /*1260*/  STG.E desc[UR6][R4.64+0x2c], R13 ;  /* 0x00002c0d04007986 */ /* 0x0005e2000c101906 */
[----:B0-----:R-:W-:-:S05]  /*1270*/  FMUL R11, R9, R0 ;  /* 0x00000000090b7220 */ /* 0x001fca0000400000 */
[----:B------:R-:W0:Y:S01]  /*1280*/  MUFU.SIN R9, R6 ;  /* 0x0000000600097308 */ /* 0x000e220000000400 */
[----:B------:R2:W-:Y:S01]  /*1290*/  STG.E desc[UR6][R4.64+0x34], R11 ;  /* 0x0000340b04007986 */ /* 0x0005e2000c101906 */
[----:B0-----:R-:W-:Y:S01]  /*12a0*/  FMUL R0, R9, R0 ;  /* 0x0000000009007220 */ /* 0x001fe20000400000 */
[----:B--2---:R-:W-:Y:S06]  /*12b0*/  BRA `(.L_x_100) ;  /* 0x0000000000087947 */ /* 0x004fec0003800000 */
.L_x_80:
[----:B------:R0:W5:Y:S04]  /*12c0*/  LDG.E R0, desc[UR6][R4.64+0x34] ;  /* 0x0000340604007981 */ /* 0x000168000c1e1900 */
[----:B------:R0:W-:Y:S02]  /*12d0*/  STG.E desc[UR6][R4.64+0x2c], RZ ;  /* 0x00002cff04007986 */ /* 0x0001e4000c101906 */
.L_x_100:
[----:B------:R-:W-:Y:S05]  /*12e0*/  BSYNC.RECONVERGENT B0 ;  /* 0x0000000000007941 */ /* 0x000fea0003800200 */
.L_x_79:
[----:B-----5:R-:W-:Y:S01]  /*12f0*/  FMUL R11, R0, UR5 ;  /* 0x00000005000b7c20 */ /* 0x020fe20008400000 */
[C---:B----4-:R-:W-:Y:S01]  /*1300*/  IMAD.WIDE R8, R7.reuse, 0x4, R2 ;  /* 0x0000000407087825 */ /* 0x050fe200078e0202 */
[----:B------:R-:W-:-:S04]  /*1310*/  IADD3 R7, PT, PT, R7, 0x1, RZ ;  /* 0x0000000107077810 */ /* 0x000fc80007ffe0ff */
[----:B------:R2:W-:Y:S01]  /*1320*/  STG.E desc[UR6][R8.64], R11 ;  /* 0x0000000b08007986 */ /* 0x0005e2000c101906 */
[----:B------:R-:W-:Y:S05]  /*1330*/  BRA.U UP0, `(.L_x_101) ;  /* 0xffffffed00607547 */ /* 0x000fea000b83ffff */
[----:B------:R-:W-:Y:S05]  /*1340*/  EXIT ;  /* 0x000000000000794d */ /* 0x000fea0003800000 */
        .weak           $__internal_7_$__cuda_sm20_sqrt_rn_f32_slowpath
        .type           $__internal_7_$__cuda_sm20_sqrt_rn_f32_slowpath,@function
        .size           $__internal_7_$__cuda_sm20_sqrt_rn_f32_slowpath,(.L_x_120 - $__internal_7_$__cuda_sm20_sqrt_rn_f32_slowpath)
$__internal_7_$__cuda_sm20_sqrt_rn_f32_slowpath:
[----:B------:R-:W-:-:S13]  /*1350*/  LOP3.LUT P0, RZ, R11, 0x7fffffff, RZ, 0xc0, !PT ;  /* 0x7fffffff0bff7812 */ /* 0x000fda000780c0ff */
[----:B------:R-:W-:Y:S01]  /*1360*/  @!P0 IMAD.MOV.U32 R6, RZ, RZ, R11 ;  /* 0x000000ffff068224 */ /* 0x000fe200078e000b */
[----:B------:R-:W-:Y:S06]  /*1370*/  @!P0 BRA `(.L_x_102) ;  /* 0x0000000000448947 */ /* 0x000fec0003800000 */
[----:B------:R-:W-:Y:S02]  /*1380*/  FSETP.GEU.FTZ.AND P0, PT, R11, RZ, PT ;  /* 0x000000ff0b00720b */ /* 0x000fe40003f1e000 */
[----:B------:R-:W-:-:S11]  /*1390*/  MOV R0, R11 ;  /* 0x0000000b00007202 */ /* 0x000fd60000000f00 */
        /* <DEDUP_REMOVED lines=9> */
[----:B------:R-:W-:-:S03]  /*1430*/  @P0 FMUL.FTZ R9, R9, 0.5 ;  /* 0x3f00000009090820 */ /* 0x000fc60000410000 */
[----:B------:R-:W-:-:S04]  /*1440*/  @P0 FADD.FTZ R6, -R11, -RZ ;  /* 0x800000ff0b060221 */ /* 0x000fc80000010100 */
[----:B------:R-:W-:Y:S01]  /*1450*/  @P0 FFMA R10, R11, R6, R8 ;  /* 0x000000060b0a0223 */ /* 0x000fe20000000008 */
[----:B------:R-:W-:-:S03]  /*1460*/  @!P0 IMAD.MOV.U32 R6, RZ, RZ, R0 ;  /* 0x000000ffff068224 */ /* 0x000fc600078e0000 */
[----:B------:R-:W-:-:S04]  /*1470*/  @P0 FFMA R9, R10, R9, R11 ;  /* 0x000000090a090223 */ /* 0x000fc8000000000b */
[----:B------:R-:W-:-:S07]  /*1480*/  @P0 FMUL.FTZ R6, R9, 2.3283064365386962891e-10 ;  /* 0x2f80000009060820 */ /* 0x000fce0000410000 */
.L_x_102:
[----:B------:R-:W-:Y:S01]  /*1490*/  HFMA2 R9, -RZ, RZ, 0, 0 ;  /* 0x00000000ff097431 */ /* 0x000fe200000001ff */
[----:B------:R-:W-:-:S04]  /*14a0*/  MOV R8, R12 ;  /* 0x0000000c00087202 */ /* 0x000fc80000000f00 */
[----:B------:R-:W-:Y:S05]  /*14b0*/  RET.REL.NODEC R8 `(_Z9call_PRNGfPfP24curandStatePhilox4_32_10) ;  /* 0xffffffe808d07950 */ /* 0x000fea0003c3ffff */
.L_x_103:
        /* <DEDUP_REMOVED lines=12> */
.L_x_120:


//--------------------- .text._Z10setup_PRNGiP24curandStatePhilox4_32_10 --------------------------
	.section	.text._Z10setup_PRNGiP24curandStatePhilox4_32_10,"ax",@progbits
	.align	128
        .global         _Z10setup_PRNGiP24curandStatePhilox4_32_10
        .type           _Z10setup_PRNGiP24curandStatePhilox4_32_10,@function
        .size           _Z10setup_PRNGiP24curandStatePhilox4_32_10,(.L_x_130 - _Z10setup_PRNGiP24curandStatePhilox4_32_10)
        .other          _Z10setup_PRNGiP24curandStatePhilox4_32_10,@"STO_CUDA_ENTRY STV_DEFAULT"
_Z10setup_PRNGiP24curandStatePhilox4_32_10:
.text._Z10setup_PRNGiP24curandStatePhilox4_32_10:
[----:B------:R-:W-:Y:S01]  /*0000*/  LDC R1, c[0x0][0x37c] ;  /* 0x0000df00ff017b82 */ /* 0x000fe20000000800 */
[----:B------:R-:W0:Y:S07]  /*0010*/  S2R R3, SR_TID.X ;  /* 0x0000000000037919 */ /* 0x000e2e0000002100 */
[----:B------:R-:W0:Y:S08]  /*0020*/  S2UR UR4, SR_CTAID.X ;  /* 0x00000000000479c3 */ /* 0x000e300000002500 */
[----:B------:R-:W0:Y:S08]  /*0030*/  LDC R6, c[0x0][0x360] ;  /* 0x0000d800ff067b82 */ /* 0x000e300000000800 */
[----:B------:R-:W1:Y:S01]  /*0040*/  LDC R8, c[0x0][0x380] ;  /* 0x0000e000ff087b82 */ /* 0x000e620000000800 */
[----:B0-----:R-:W-:Y:S01]  /*0050*/  IMAD R6, R6, UR4, R3 ;  /* 0x0000000406067c24 */ /* 0x001fe2000f8e0203 */
[----:B------:R-:W0:Y:S03]  /*0060*/  LDCU.64 UR4, c[0x0][0x358] ;  /* 0x00006b00ff0477ac */ /* 0x000e260008000a00 */
[----:B------:R-:W-:Y:S01]  /*0070*/  IMAD.WIDE.U32 R10, R6, -0x326172a9, RZ ;  /* 0xcd9e8d57060a7825 */ /* 0x000fe200078e00ff */
[----:B------:R-:W-:-:S02]  /*0080*/  SHF.R.S32.HI R7, RZ, 0x1f, R6 ;  /* 0x0000001fff077819 */ /* 0x000fc40000011406 */
[----:B-1----:R-:W-:Y:S02]  /*0090*/  SHF.R.S32.HI R9, RZ, 0x1f, R8 ;  /* 0x0000001fff097819 */ /* 0x002fe40000011408 */
[----:B------:R-:W-:Y:S02]  /*00a0*/  LOP3.LUT R2, R11, R8, RZ, 0x3c, !PT ;  /* 0x000000080b027212 */ /* 0x000fe400078e3cff */
[----:B------:R-:W-:Y:S01]  /*00b0*/  LOP3.LUT R12, R7, R9, RZ, 0x3c, !PT ;  /* 0x00000009070c7212 */ /* 0x000fe200078e3cff */
[----:B------:R-:W-:Y:S01]  /*00c0*/  VIADD R5, R9, 0xbb67ae85 ;  /* 0xbb67ae8509057836 */ /* 0x000fe20000000000 */
[----:B------:R-:W-:Y:S01]  /*00d0*/  IADD3 R11, PT, PT, R8, 0x3c6ef372, RZ ;  /* 0x3c6ef372080b7810 */ /* 0x000fe20007ffe0ff */
[----:B------:R-:W-:-:S04]  /*00e0*/  IMAD.WIDE.U32 R2, R2, -0x2daee0ad, RZ ;  /* 0xd2511f5302027825 */ /* 0x000fc800078e00ff */
[----:B------:R-:W-:Y:S01]  /*00f0*/  IMAD.WIDE.U32 R12, R12, -0x326172a9, RZ ;  /* 0xcd9e8d570c0c7825 */ /* 0x000fe200078e00ff */
[----:B------:R-:W-:-:S03]  /*0100*/  LOP3.LUT R5, R5, R3, RZ, 0x3c, !PT ;  /* 0x0000000305057212 */ /* 0x000fc600078e3cff */
[----:B------:R-:W-:Y:S02]  /*0110*/  VIADD R3, R8, 0x9e3779b9 ;  /* 0x9e3779b908037836 */ /* 0x000fe40000000000 */
[----:B------:R-:W-:-:S03]  /*0120*/  IMAD.WIDE.U32 R4, R5, -0x326172a9, RZ ;  /* 0xcd9e8d5705047825 */ /* 0x000fc600078e00ff */
[----:B------:R-:W-:Y:S02]  /*0130*/  LOP3.LUT R3, R3, R10, R13, 0x96, !PT ;  /* 0x0000000a03037212 */ /* 0x000fe400078e960d */
[----:B------:R-:W-:Y:S02]  /*0140*/  LOP3.LUT R11, R5, R12, R11, 0x96, !PT ;  /* 0x0000000c050b7212 */ /* 0x000fe400078e960b */
[----:B------:R-:W-:Y:S01]  /*0150*/  IADD3 R5, PT, PT, R9, 0x32370b8f, RZ ;  /* 0x32370b8f09057810 */ /* 0x000fe20007ffe0ff */
[----:B------:R-:W-:-:S04]  /*0160*/  IMAD.WIDE.U32 R12, R3, -0x2daee0ad, RZ ;  /* 0xd2511f53030c7825 */ /* 0x000fc800078e00ff */
[----:B------:R-:W-:Y:S02]  /*0170*/  VIADD R3, R9, 0x76cf5d0a ;  /* 0x76cf5d0a09037836 */ /* 0x000fe40000000000 */
[----:B------:R-:W-:-:S03]  /*0180*/  IMAD.WIDE.U32 R10, R11, -0x2daee0ad, RZ ;  /* 0xd2511f530b0a7825 */ /* 0x000fc600078e00ff */
[----:B------:R-:W-:Y:S02]  /*0190*/  LOP3.LUT R3, R13, R2, R3, 0x96, !PT ;  /* 0x000000020d037212 */ /* 0x000fe400078e9603 */
[----:B------:R-:W-:Y:S01]  /*01a0*/  LOP3.LUT R2, R11, R12, R5, 0x96, !PT ;  /* 0x0000000c0b027212 */ /* 0x000fe200078e9605 */
[C---:B------:R-:W-:Y:S01]  /*01b0*/  VIADD R5, R8.reuse, 0xdaa66d2b ;  /* 0xdaa66d2b08057836 */ /* 0x040fe20000000000 */
[----:B------:R-:W-:Y:S01]  /*01c0*/  IADD3 R11, PT, PT, R8, 0x78dde6e4, RZ ;  /* 0x78dde6e4080b7810 */ /* 0x000fe20007ffe0ff */
[----:B------:R-:W-:-:S04]  /*01d0*/  IMAD.WIDE.U32 R12, R3, -0x326172a9, RZ ;  /* 0xcd9e8d57030c7825 */ /* 0x000fc800078e00ff */
[----:B------:R-:W-:Y:S01]  /*01e0*/  IMAD.WIDE.U32 R2, R2, -0x326172a9, RZ ;  /* 0xcd9e8d5702027825 */ /* 0x000fe200078e00ff */
[----:B------:R-:W-:-:S04]  /*01f0*/  LOP3.LUT R5, R13, R4, R5, 0x96, !PT ;  /* 0x000000040d057212 */ /* 0x000fc800078e9605 */
[----:B------:R-:W-:Y:S01]  /*0200*/  LOP3.LUT R4, R3, R12, R11, 0x96, !PT ;  /* 0x0000000c03047212 */ /* 0x000fe200078e960b */
[----:B------:R-:W-:Y:S01]  /*0210*/  IMAD.WIDE.U32 R12, R5, -0x2daee0ad, RZ ;  /* 0xd2511f53050c7825 */ /* 0x000fe200078e00ff */
[----:B------:R-:W-:-:S03]  /*0220*/  IADD3 R11, PT, PT, R9, -0x56f99767, RZ ;  /* 0xa9066899090b7810 */ /* 0x000fc60007ffe0ff */
[----:B------:R-:W-:Y:S02]  /*0230*/  VIADD R3, R9, 0xed9eba14 ;  /* 0xed9eba1409037836 */ /* 0x000fe40000000000 */
[----:B------:R-:W-:-:S03]  /*0240*/  IMAD.WIDE.U32 R4, R4, -0x2daee0ad, RZ ;  /* 0xd2511f5304047825 */ /* 0x000fc600078e00ff */
[----:B------:R-:W-:Y:S02]  /*0250*/  LOP3.LUT R3, R13, R10, R3, 0x96, !PT ;  /* 0x0000000a0d037212 */ /* 0x000fe400078e9603 */
[----:B------:R-:W-:Y:S02]  /*0260*/  LOP3.LUT R11, R5, R12, R11, 0x96, !PT ;  /* 0x0000000c050b7212 */ /* 0x000fe400078e960b */
[----:B------:R-:W-:Y:S01]  /*0270*/  IADD3 R5, PT, PT, R8, -0x4ab325aa, RZ ;  /* 0xb54cda5608057810 */ /* 0x000fe20007ffe0ff */
        /* <DEDUP_REMOVED lines=12> */
[----:B------:R-:W1:Y:S01]  /*0340*/  LDC.64 R2, c[0x0][0x388] ;  /* 0x0000e200ff027b82 */ /* 0x000e620000000a00 */
[C---:B------:R-:W-:Y:S02]  /*0350*/  IADD3 R15, PT, PT, R8.reuse, -0xe443238, RZ ;  /* 0xf1bbcdc8080f7810 */ /* 0x040fe40007ffe0ff */
        /* <DEDUP_REMOVED lines=10> */
[----:B------:R-:W-:Y:S01]  /*0400*/  VIADD R13, R8, 0x8ff34781 ;  /* 0x8ff34781080d7836 */ /* 0x000fe20000000000 */
[----:B------:R-:W-:Y:S01]  /*0410*/  CS2R R4, SRZ ;  /* 0x0000000000047805 */ /* 0x000fe2000001ff00 */
[----:B------:R-:W-:Y:S01]  /*0420*/  IMAD.WIDE.U32 R18, R11, -0x326172a9, RZ ;  /* 0xcd9e8d570b127825 */ /* 0x000fe200078e00ff */
[----:B------:R-:W-:Y:S02]  /*0430*/  CS2R R10, SRZ ;  /* 0x00000000000a7805 */ /* 0x000fe4000001ff00 */
[----:B------:R-:W-:Y:S01]  /*0440*/  MOV R15, R16 ;  /* 0x00000010000f7202 */ /* 0x000fe20000000f00 */
[----:B-1----:R-:W-:Y:S01]  /*0450*/  IMAD.WIDE R2, R6, 0x40, R2 ;  /* 0x0000004006027825 */ /* 0x002fe200078e0202 */
[----:B------:R-:W-:-:S03]  /*0460*/  LOP3.LUT R12, R19, R12, R13, 0x96, !PT ;  /* 0x0000000c130c7212 */ /* 0x000fc600078e960d */
[----:B------:R-:W-:Y:S01]  /*0470*/  IMAD.MOV.U32 R13, RZ, RZ, R18 ;  /* 0x000000ffff0d7224 */ /* 0x000fe200078e0012 */
[----:B0-----:R-:W-:Y:S04]  /*0480*/  STG.E.128 desc[UR4][R2.64], R4 ;  /* 0x0000000402007986 */ /* 0x001fe8000c101d04 */
[----:B------:R-:W-:Y:S04]  /*0490*/  STG.E.128 desc[UR4][R2.64+0x20], R8 ;  /* 0x0000200802007986 */ /* 0x000fe8000c101d04 */
[----:B------:R-:W-:Y:S04]  /*04a0*/  STG.E.64 desc[UR4][R2.64+0x30], RZ ;  /* 0x000030ff02007986 */ /* 0x000fe8000c101b04 */
[----:B------:R-:W-:Y:S04]  /*04b0*/  STG.E.64 desc[UR4][R2.64+0x38], RZ ;  /* 0x000038ff02007986 */ /* 0x000fe8000c101b04 */
[----:B------:R-:W-:Y:S01]  /*04c0*/  STG.E.128 desc[UR4][R2.64+0x10], R12 ;  /* 0x0000100c02007986 */ /* 0x000fe2000c101d04 */
[----:B------:R-:W-:Y:S05]  /*04d0*/  EXIT ;  /* 0x000000000000794d */ /* 0x000fea0003800000 */
.L_x_104:
        /* <DEDUP_REMOVED lines=10> */
.L_x_130:


//--------------------- .nv.global.init           --------------------------
	.section	.nv.global.init,"aw",@progbits
	.align	4
.nv.global.init:
	.type		mrg32k3aM1SubSeq,@object
	.size		mrg32k3aM1SubSeq,(mrg32k3aM2SubSeq - mrg32k3aM1SubSeq)
mrg32k3aM1SubSeq:
        /*0000*/ 	.byte	0x0b, 0xcc, 0xee, 0x04, 0x73, 0x29, 0x8b, 0x6f, 0xf6, 0x53, 0x03, 0xf6, 0x23, 0xf6, 0xea, 0xda
        /* <DEDUP_REMOVED lines=125> */
	.type		mrg32k3aM2SubSeq,@object
	.size		mrg32k3aM2SubSeq,(mrg32k3aM1 - mrg32k3aM2SubSeq)
mrg32k3aM2SubSeq:
        /* <DEDUP_REMOVED lines=126> */
	.type		mrg32k3aM1,@object
	.size		mrg32k3aM1,(mrg32k3aM1Seq - mrg32k3aM1)
mrg32k3aM1:
        /* <DEDUP_REMOVED lines=144> */
	.type		mrg32k3aM1Seq,@object
	.size		mrg32k3aM1Seq,(mrg32k3aM2 - mrg32k3aM1Seq)
mrg32k3aM1Seq:
        /* <DEDUP_REMOVED lines=144> */
	.type		mrg32k3aM2,@object
	.size		mrg32k3aM2,(mrg32k3aM2Seq - mrg32k3aM2)
mrg32k3aM2:
        /* <DEDUP_REMOVED lines=144> */
	.type		mrg32k3aM2Seq,@object
	.size		mrg32k3aM2Seq,(precalc_xorwow_matrix - mrg32k3aM2Seq)
mrg32k3aM2Seq:
        /* <DEDUP_REMOVED lines=144> */
	.type		precalc_xorwow_matrix,@object
	.size		precalc_xorwow_matrix,(precalc_xorwow_offset_matrix - precalc_xorwow_matrix)
precalc_xorwow_matrix:
        /* <DEDUP_REMOVED lines=6400> */
	.type		precalc_xorwow_offset_matrix,@object
	.size		precalc_xorwow_offset_matrix,(.L_1 - precalc_xorwow_offset_matrix)
precalc_xorwow_offset_matrix:
        /* <DEDUP_REMOVED lines=6400> */
.L_1:


//--------------------- .nv.shared.reserved.0     --------------------------
	.section	.nv.shared.reserved.0,"aw",@nobits
	.weak		__nv_reservedSMEM_offset_0_alias
	.size		__nv_reservedSMEM_offset_0_alias, 0, 64
	.other		__nv_reservedSMEM_offset_0_alias,@"STO_CUDA_RESERVED_SHARED STV_DEFAULT"
__nv_reservedSMEM_offset_0_alias:
	.zero		0
	.zero		64


//--------------------- .nv.constant0._Z10RK_stage_2iPfS_S_S_ --------------------------
	.section	.nv.constant0._Z10RK_stage_2iPfS_S_S_,"a",@progbits
	.sectionflags	@""
	.align	4
.nv.constant0._Z10RK_stage_2iPfS_S_S_:
	.zero		936


//--------------------- .nv.constant0._Z10RK_stage_1iPfS_S_S_ --------------------------
	.section	.nv.constant0._Z10RK_stage_1iPfS_S_S_,"a",@progbits
	.sectionflags	@""
	.align	4
.nv.constant0._Z10RK_stage_1iPfS_S_S_:
	.zero		936


//--------------------- .nv.constant0._Z14calc_exclvol_fiPfS_ --------------------------
	.section	.nv.constant0._Z14calc_exclvol_fiPfS_,"a",@progbits
	.sectionflags	@""
	.align	4
.nv.constant0._Z14calc_exclvol_fiPfS_:
	.zero		920


//--------------------- .nv.constant0._Z13calc_intern_fiPfS_S_S_ --------------------------
	.section	.nv.constant0._Z13calc_intern_fiPfS_S_S_,"a",@progbits
	.sectionflags	@""
	.align	4
.nv.constant0._Z13calc_intern_fiPfS_S_S_:
	.zero		936


//--------------------- .nv.constant0._Z12calc_cosinesiPfS_S_ --------------------------
	.section	.nv.constant0._Z12calc_cosinesiPfS_S_,"a",@progbits
	.sectionflags	@""
	.align	4
.nv.constant0._Z12calc_cosinesiPfS_S_:
	.zero		928


//--------------------- .nv.constant0._Z10calc_bondsiPfS_S_ --------------------------
	.section	.nv.constant0._Z10calc_bondsiPfS_S_,"a",@progbits
	.sectionflags	@""
	.align	4
.nv.constant0._Z10calc_bondsiPfS_S_:
	.zero		928


//--------------------- .nv.constant0._Z13calc_sphere_fifPfS_ --------------------------
	.section	.nv.constant0._Z13calc_sphere_fifPfS_,"a",@progbits
	.sectionflags	@""
	.align	4
.nv.constant0._Z13calc_sphere_fifPfS_:
	.zero		920


//--------------------- .nv.constant0._Z13calc_extern_fiPfS_ --------------------------
	.section	.nv.constant0._Z13calc_extern_fiPfS_,"a",@progbits
	.sectionflags	@""
	.align	4
.nv.constant0._Z13calc_extern_fiPfS_:
	.zero		920


//--------------------- .nv.constant0._Z9call_PRNGfPfP24curandStatePhilox4_32_10 --------------------------
	.section	.nv.constant0._Z9call_PRNGfPfP24curandStatePhilox4_32_10,"a",@progbits
	.sectionflags	@""
	.align	4
.nv.constant0._Z9call_PRNGfPfP24curandStatePhilox4_32_10:
	.zero		920


//--------------------- .nv.constant0._Z10setup_PRNGiP24curandStatePhilox4_32_10 --------------------------
	.section	.nv.constant0._Z10setup_PRNGiP24curandStatePhilox4_32_10,"a",@progbits
	.sectionflags	@""
	.align	4
.nv.constant0._Z10setup_PRNGiP24curandStatePhilox4_32_10:
	.zero		912


//--------------------- SYMBOLS --------------------------

	.type		.nv.reservedSmem.offset0,@object
	.size		.nv.reservedSmem.offset0,0x4
